//
// Generated by NVIDIA NVVM Compiler
//
// Compiler Build ID: CL-36424714
// Cuda compilation tools, release 13.0, V13.0.88
// Based on NVVM 20.0.0
//

.version 9.0
.target sm_100
.address_size 64

	// .globl	_Z9kernel1b1PKtiimmiPKiPt

.visible .entry _Z9kernel1b1PKtiimmiPKiPt(
	.param .u64 .ptr .align 1 _Z9kernel1b1PKtiimmiPKiPt_param_0,
	.param .u32 _Z9kernel1b1PKtiimmiPKiPt_param_1,
	.param .u32 _Z9kernel1b1PKtiimmiPKiPt_param_2,
	.param .u64 _Z9kernel1b1PKtiimmiPKiPt_param_3,
	.param .u64 _Z9kernel1b1PKtiimmiPKiPt_param_4,
	.param .u32 _Z9kernel1b1PKtiimmiPKiPt_param_5,
	.param .u64 .ptr .align 1 _Z9kernel1b1PKtiimmiPKiPt_param_6,
	.param .u64 .ptr .align 1 _Z9kernel1b1PKtiimmiPKiPt_param_7
)
{
	.reg .pred 	%p<55>;
	.reg .b16 	%rs<16>;
	.reg .b32 	%r<170>;
	.reg .b64 	%rd<88>;

	ld.param.u64 	%rd11, [_Z9kernel1b1PKtiimmiPKiPt_param_0];
	ld.param.u32 	%r79, [_Z9kernel1b1PKtiimmiPKiPt_param_1];
	ld.param.u32 	%r82, [_Z9kernel1b1PKtiimmiPKiPt_param_2];
	ld.param.u64 	%rd8, [_Z9kernel1b1PKtiimmiPKiPt_param_3];
	ld.param.u64 	%rd9, [_Z9kernel1b1PKtiimmiPKiPt_param_4];
	ld.param.u32 	%r81, [_Z9kernel1b1PKtiimmiPKiPt_param_5];
	ld.param.u64 	%rd12, [_Z9kernel1b1PKtiimmiPKiPt_param_6];
	cvta.to.global.u64 	%rd1, %rd11;
	cvta.to.global.u64 	%rd2, %rd12;
	mov.u32 	%r83, %ctaid.x;
	mov.u32 	%r84, %ntid.x;
	mul.lo.s32 	%r1, %r83, %r84;
	mov.u32 	%r2, %tid.x;
	add.s32 	%r3, %r1, %r2;
	mov.u32 	%r85, %ctaid.y;
	mov.u32 	%r86, %ntid.y;
	mov.u32 	%r87, %tid.y;
	mad.lo.s32 	%r88, %r85, %r86, %r87;
	mov.u32 	%r5, %ctaid.z;
	setp.ge.s32 	%p1, %r3, %r79;
	setp.ge.s32 	%p2, %r88, %r82;
	or.pred  	%p3, %p1, %p2;
	@%p3 bra 	$L__BB0_41;
	shr.s32 	%r6, %r81, 1;
	setp.lt.s32 	%p4, %r6, 1;
	mov.b32 	%r167, 0;
	mov.u32 	%r168, %r167;
	@%p4 bra 	$L__BB0_38;
	shr.u32 	%r7, %r81, 1;
	sub.s32 	%r8, %r3, %r7;
	mad.lo.s32 	%r92, %r82, %r5, %r88;
	cvt.u64.u32 	%rd13, %r92;
	mul.lo.s64 	%rd3, %rd9, %rd13;
	add.s32 	%r93, %r81, %r3;
	sub.s32 	%r9, %r93, %r7;
	setp.lt.u32 	%p5, %r6, 4;
	mov.b32 	%r168, 0;
	mov.u32 	%r164, %r168;
	@%p5 bra 	$L__BB0_21;
	and.b32  	%r164, %r6, 2147483644;
	neg.s32 	%r145, %r164;
	add.s32 	%r96, %r2, %r81;
	add.s32 	%r97, %r96, %r1;
	sub.s32 	%r98, %r97, %r7;
	add.s32 	%r144, %r98, -2;
	add.s64 	%rd87, %rd2, 8;
	add.s32 	%r143, %r8, 3;
	mov.b32 	%r168, 0;
$L__BB0_4:
	.pragma "nounroll";
	add.s32 	%r17, %r143, -2;
	add.s32 	%r18, %r143, -3;
	setp.lt.s32 	%p6, %r18, 0;
	setp.ge.s32 	%p7, %r18, %r79;
	mov.b32 	%r148, 0;
	or.pred  	%p8, %p6, %p7;
	@%p8 bra 	$L__BB0_6;
	cvt.u64.u32 	%rd14, %r18;
	add.s64 	%rd15, %rd3, %rd14;
	shl.b64 	%rd16, %rd15, 1;
	add.s64 	%rd17, %rd1, %rd16;
	ld.global.nc.u16 	%rs1, [%rd17];
	cvt.u32.u16 	%r148, %rs1;
$L__BB0_6:
	add.s32 	%r21, %r144, 1;
	setp.lt.s32 	%p9, %r21, 0;
	setp.ge.s32 	%p10, %r21, %r79;
	or.pred  	%p11, %p9, %p10;
	@%p11 bra 	$L__BB0_8;
	cvt.u64.u32 	%rd18, %r21;
	add.s64 	%rd19, %rd3, %rd18;
	shl.b64 	%rd20, %rd19, 1;
	add.s64 	%rd21, %rd1, %rd20;
	ld.global.nc.u16 	%rs2, [%rd21];
	cvt.u32.u16 	%r101, %rs2;
	add.s32 	%r148, %r148, %r101;
$L__BB0_8:
	ld.global.nc.u32 	%r103, [%rd87+-8];
	mad.lo.s32 	%r24, %r103, %r148, %r168;
	setp.lt.s32 	%p12, %r17, 0;
	setp.ge.s32 	%p13, %r17, %r79;
	mov.b32 	%r150, 0;
	or.pred  	%p14, %p12, %p13;
	@%p14 bra 	$L__BB0_10;
	cvt.u64.u32 	%rd22, %r17;
	add.s64 	%rd23, %rd3, %rd22;
	shl.b64 	%rd24, %rd23, 1;
	add.s64 	%rd25, %rd1, %rd24;
	ld.global.nc.u16 	%rs3, [%rd25];
	cvt.u32.u16 	%r150, %rs3;
$L__BB0_10:
	setp.lt.s32 	%p15, %r144, 0;
	setp.ge.s32 	%p16, %r144, %r79;
	or.pred  	%p17, %p15, %p16;
	@%p17 bra 	$L__BB0_12;
	cvt.u64.u32 	%rd26, %r144;
	add.s64 	%rd27, %rd3, %rd26;
	shl.b64 	%rd28, %rd27, 1;
	add.s64 	%rd29, %rd1, %rd28;
	ld.global.nc.u16 	%rs4, [%rd29];
	cvt.u32.u16 	%r104, %rs4;
	add.s32 	%r150, %r150, %r104;
$L__BB0_12:
	ld.global.nc.u32 	%r106, [%rd87+-4];
	mad.lo.s32 	%r29, %r106, %r150, %r24;
	add.s32 	%r30, %r17, 1;
	setp.lt.s32 	%p18, %r30, 0;
	setp.ge.s32 	%p19, %r30, %r79;
	mov.b32 	%r152, 0;
	or.pred  	%p20, %p18, %p19;
	@%p20 bra 	$L__BB0_14;
	cvt.u64.u32 	%rd30, %r30;
	add.s64 	%rd31, %rd3, %rd30;
	shl.b64 	%rd32, %rd31, 1;
	add.s64 	%rd33, %rd1, %rd32;
	ld.global.nc.u16 	%rs5, [%rd33];
	cvt.u32.u16 	%r152, %rs5;
$L__BB0_14:
	add.s32 	%r33, %r144, -1;
	setp.lt.s32 	%p21, %r33, 0;
	setp.ge.s32 	%p22, %r33, %r79;
	or.pred  	%p23, %p21, %p22;
	@%p23 bra 	$L__BB0_16;
	cvt.u64.u32 	%rd34, %r33;
	add.s64 	%rd35, %rd3, %rd34;
	shl.b64 	%rd36, %rd35, 1;
	add.s64 	%rd37, %rd1, %rd36;
	ld.global.nc.u16 	%rs6, [%rd37];
	cvt.u32.u16 	%r107, %rs6;
	add.s32 	%r152, %r152, %r107;
$L__BB0_16:
	ld.global.nc.u32 	%r109, [%rd87];
	mad.lo.s32 	%r36, %r109, %r152, %r29;
	setp.lt.s32 	%p24, %r143, 0;
	setp.ge.s32 	%p25, %r143, %r79;
	mov.b32 	%r154, 0;
	or.pred  	%p26, %p24, %p25;
	@%p26 bra 	$L__BB0_18;
	cvt.u64.u32 	%rd38, %r143;
	add.s64 	%rd39, %rd3, %rd38;
	shl.b64 	%rd40, %rd39, 1;
	add.s64 	%rd41, %rd1, %rd40;
	ld.global.nc.u16 	%rs7, [%rd41];
	cvt.u32.u16 	%r154, %rs7;
$L__BB0_18:
	add.s32 	%r110, %r144, -2;
	setp.lt.s32 	%p27, %r110, 0;
	setp.ge.s32 	%p28, %r110, %r79;
	or.pred  	%p29, %p27, %p28;
	@%p29 bra 	$L__BB0_20;
	cvt.u64.u32 	%rd42, %r110;
	add.s64 	%rd43, %rd3, %rd42;
	shl.b64 	%rd44, %rd43, 1;
	add.s64 	%rd45, %rd1, %rd44;
	ld.global.nc.u16 	%rs8, [%rd45];
	cvt.u32.u16 	%r112, %rs8;
	add.s32 	%r154, %r154, %r112;
$L__BB0_20:
	ld.global.nc.u32 	%r113, [%rd87+4];
	mad.lo.s32 	%r168, %r113, %r154, %r36;
	add.s32 	%r145, %r145, 4;
	add.s32 	%r144, %r144, -4;
	add.s64 	%rd87, %rd87, 16;
	add.s32 	%r143, %r143, 4;
	setp.ne.s32 	%p30, %r145, 0;
	@%p30 bra 	$L__BB0_4;
$L__BB0_21:
	and.b32  	%r115, %r6, 3;
	setp.eq.s32 	%p31, %r115, 0;
	mov.u32 	%r167, %r6;
	@%p31 bra 	$L__BB0_38;
	setp.eq.s32 	%p32, %r115, 1;
	@%p32 bra 	$L__BB0_32;
	add.s32 	%r49, %r8, %r164;
	setp.lt.s32 	%p33, %r49, 0;
	setp.ge.s32 	%p34, %r49, %r79;
	mov.b32 	%r159, 0;
	or.pred  	%p35, %p33, %p34;
	@%p35 bra 	$L__BB0_25;
	cvt.u64.u32 	%rd46, %r49;
	add.s64 	%rd47, %rd3, %rd46;
	shl.b64 	%rd48, %rd47, 1;
	add.s64 	%rd49, %rd1, %rd48;
	ld.global.nc.u16 	%rs9, [%rd49];
	cvt.u32.u16 	%r159, %rs9;
$L__BB0_25:
	not.b32 	%r117, %r164;
	add.s32 	%r52, %r9, %r117;
	setp.lt.s32 	%p36, %r52, 0;
	setp.ge.s32 	%p37, %r52, %r79;
	or.pred  	%p38, %p36, %p37;
	@%p38 bra 	$L__BB0_27;
	cvt.u64.u32 	%rd50, %r52;
	add.s64 	%rd51, %rd3, %rd50;
	shl.b64 	%rd52, %rd51, 1;
	add.s64 	%rd53, %rd1, %rd52;
	ld.global.nc.u16 	%rs10, [%rd53];
	cvt.u32.u16 	%r118, %rs10;
	add.s32 	%r159, %r159, %r118;
$L__BB0_27:
	mul.wide.u32 	%rd54, %r164, 4;
	add.s64 	%rd7, %rd2, %rd54;
	ld.global.nc.u32 	%r120, [%rd7];
	mad.lo.s32 	%r55, %r120, %r159, %r168;
	add.s32 	%r56, %r49, 1;
	setp.lt.s32 	%p39, %r56, 0;
	setp.ge.s32 	%p40, %r56, %r79;
	mov.b32 	%r161, 0;
	or.pred  	%p41, %p39, %p40;
	@%p41 bra 	$L__BB0_29;
	cvt.u64.u32 	%rd55, %r56;
	add.s64 	%rd56, %rd3, %rd55;
	shl.b64 	%rd57, %rd56, 1;
	add.s64 	%rd58, %rd1, %rd57;
	ld.global.nc.u16 	%rs11, [%rd58];
	cvt.u32.u16 	%r161, %rs11;
$L__BB0_29:
	sub.s32 	%r121, %r9, %r164;
	add.s32 	%r59, %r121, -2;
	setp.lt.s32 	%p42, %r59, 0;
	setp.ge.s32 	%p43, %r59, %r79;
	or.pred  	%p44, %p42, %p43;
	@%p44 bra 	$L__BB0_31;
	cvt.u64.u32 	%rd59, %r59;
	add.s64 	%rd60, %rd3, %rd59;
	shl.b64 	%rd61, %rd60, 1;
	add.s64 	%rd62, %rd1, %rd61;
	ld.global.nc.u16 	%rs12, [%rd62];
	cvt.u32.u16 	%r122, %rs12;
	add.s32 	%r161, %r161, %r122;
$L__BB0_31:
	ld.global.nc.u32 	%r123, [%rd7+4];
	mad.lo.s32 	%r168, %r123, %r161, %r55;
	add.s32 	%r164, %r164, 2;
$L__BB0_32:
	and.b32  	%r124, %r81, 2;
	setp.eq.s32 	%p45, %r124, 0;
	mov.u32 	%r167, %r6;
	@%p45 bra 	$L__BB0_38;
	add.s32 	%r67, %r8, %r164;
	setp.lt.s32 	%p46, %r67, 0;
	setp.ge.s32 	%p47, %r67, %r79;
	mov.b32 	%r166, 0;
	or.pred  	%p48, %p46, %p47;
	@%p48 bra 	$L__BB0_35;
	cvt.u64.u32 	%rd63, %r67;
	add.s64 	%rd64, %rd3, %rd63;
	shl.b64 	%rd65, %rd64, 1;
	add.s64 	%rd66, %rd1, %rd65;
	ld.global.nc.u16 	%rs13, [%rd66];
	cvt.u32.u16 	%r166, %rs13;
$L__BB0_35:
	not.b32 	%r126, %r164;
	add.s32 	%r70, %r9, %r126;
	setp.lt.s32 	%p49, %r70, 0;
	setp.ge.s32 	%p50, %r70, %r79;
	or.pred  	%p51, %p49, %p50;
	@%p51 bra 	$L__BB0_37;
	cvt.u64.u32 	%rd67, %r70;
	add.s64 	%rd68, %rd3, %rd67;
	shl.b64 	%rd69, %rd68, 1;
	add.s64 	%rd70, %rd1, %rd69;
	ld.global.nc.u16 	%rs14, [%rd70];
	cvt.u32.u16 	%r127, %rs14;
	add.s32 	%r166, %r166, %r127;
$L__BB0_37:
	mul.wide.u32 	%rd71, %r164, 4;
	add.s64 	%rd72, %rd2, %rd71;
	ld.global.nc.u32 	%r128, [%rd72];
	mad.lo.s32 	%r168, %r128, %r166, %r168;
	mov.u32 	%r167, %r6;
$L__BB0_38:
	shr.u32 	%r129, %r81, 31;
	add.s32 	%r130, %r81, %r129;
	shr.s32 	%r131, %r130, 1;
	sub.s32 	%r132, %r3, %r131;
	add.s32 	%r76, %r132, %r167;
	setp.lt.s32 	%p52, %r76, 0;
	setp.ge.s32 	%p53, %r76, %r79;
	or.pred  	%p54, %p52, %p53;
	@%p54 bra 	$L__BB0_40;
	mul.wide.u32 	%rd73, %r167, 4;
	add.s64 	%rd74, %rd2, %rd73;
	ld.global.nc.u32 	%r133, [%rd74];
	mad.lo.s32 	%r134, %r82, %r5, %r88;
	cvt.s64.s32 	%rd75, %r134;
	cvt.u64.u32 	%rd76, %r76;
	mad.lo.s64 	%rd77, %rd9, %rd75, %rd76;
	shl.b64 	%rd78, %rd77, 1;
	add.s64 	%rd79, %rd1, %rd78;
	ld.global.nc.u16 	%rs15, [%rd79];
	cvt.u32.u16 	%r135, %rs15;
	mad.lo.s32 	%r168, %r133, %r135, %r168;
$L__BB0_40:
	ld.param.u64 	%rd86, [_Z9kernel1b1PKtiimmiPKiPt_param_7];
	add.s32 	%r136, %r81, -1;
	shr.s32 	%r137, %r168, %r136;
	add.s32 	%r138, %r81, -2;
	shr.u32 	%r139, %r168, %r138;
	and.b32  	%r140, %r139, 1;
	add.s32 	%r141, %r140, %r137;
	mad.lo.s32 	%r142, %r82, %r5, %r88;
	cvt.s64.s32 	%rd80, %r142;
	cvt.s64.s32 	%rd81, %r3;
	mad.lo.s64 	%rd82, %rd8, %rd80, %rd81;
	cvta.to.global.u64 	%rd83, %rd86;
	shl.b64 	%rd84, %rd82, 1;
	add.s64 	%rd85, %rd83, %rd84;
	st.global.u16 	[%rd85], %r141;
$L__BB0_41:
	ret;

}
	// .globl	_Z9kernel2a1PKtiimmiPKiPt
.visible .entry _Z9kernel2a1PKtiimmiPKiPt(
	.param .u64 .ptr .align 1 _Z9kernel2a1PKtiimmiPKiPt_param_0,
	.param .u32 _Z9kernel2a1PKtiimmiPKiPt_param_1,
	.param .u32 _Z9kernel2a1PKtiimmiPKiPt_param_2,
	.param .u64 _Z9kernel2a1PKtiimmiPKiPt_param_3,
	.param .u64 _Z9kernel2a1PKtiimmiPKiPt_param_4,
	.param .u32 _Z9kernel2a1PKtiimmiPKiPt_param_5,
	.param .u64 .ptr .align 1 _Z9kernel2a1PKtiimmiPKiPt_param_6,
	.param .u64 .ptr .align 1 _Z9kernel2a1PKtiimmiPKiPt_param_7
)
{
	.reg .pred 	%p<55>;
	.reg .b16 	%rs<16>;
	.reg .b32 	%r<218>;
	.reg .b64 	%rd<86>;

	ld.param.u64 	%rd18, [_Z9kernel2a1PKtiimmiPKiPt_param_0];
	ld.param.u32 	%r102, [_Z9kernel2a1PKtiimmiPKiPt_param_1];
	ld.param.u32 	%r103, [_Z9kernel2a1PKtiimmiPKiPt_param_2];
	ld.param.u64 	%rd15, [_Z9kernel2a1PKtiimmiPKiPt_param_3];
	ld.param.u64 	%rd16, [_Z9kernel2a1PKtiimmiPKiPt_param_4];
	ld.param.u32 	%r101, [_Z9kernel2a1PKtiimmiPKiPt_param_5];
	ld.param.u64 	%rd19, [_Z9kernel2a1PKtiimmiPKiPt_param_6];
	ld.param.u64 	%rd17, [_Z9kernel2a1PKtiimmiPKiPt_param_7];
	cvta.to.global.u64 	%rd1, %rd18;
	cvta.to.global.u64 	%rd2, %rd19;
	mov.u32 	%r104, %ctaid.x;
	mov.u32 	%r105, %ntid.x;
	mov.u32 	%r106, %tid.x;
	mad.lo.s32 	%r1, %r104, %r105, %r106;
	mov.u32 	%r107, %ctaid.y;
	mov.u32 	%r108, %ntid.y;
	mul.lo.s32 	%r2, %r107, %r108;
	mov.u32 	%r3, %tid.y;
	add.s32 	%r109, %r2, %r3;
	mov.u32 	%r5, %ctaid.z;
	setp.ge.s32 	%p1, %r1, %r102;
	setp.ge.s32 	%p2, %r109, %r103;
	or.pred  	%p3, %p1, %p2;
	@%p3 bra 	$L__BB1_41;
	shr.s32 	%r6, %r101, 1;
	setp.lt.s32 	%p4, %r6, 1;
	mov.b32 	%r215, 0;
	mov.u32 	%r216, %r215;
	@%p4 bra 	$L__BB1_38;
	shr.u32 	%r7, %r101, 1;
	sub.s32 	%r8, %r109, %r7;
	mul.lo.s32 	%r9, %r103, %r5;
	cvt.s64.s32 	%rd3, %r1;
	add.s32 	%r113, %r101, %r109;
	sub.s32 	%r10, %r113, %r7;
	setp.lt.u32 	%p5, %r6, 4;
	mov.b32 	%r216, 0;
	mov.u32 	%r212, %r216;
	@%p5 bra 	$L__BB1_21;
	and.b32  	%r115, %r6, 2147483644;
	neg.s32 	%r193, %r115;
	add.s32 	%r116, %r3, %r101;
	add.s32 	%r117, %r116, %r2;
	add.s32 	%r118, %r117, %r9;
	sub.s32 	%r119, %r118, %r7;
	add.s32 	%r192, %r119, -4;
	sub.s32 	%r120, %r117, %r7;
	add.s32 	%r191, %r120, -2;
	add.s32 	%r190, %r119, -3;
	add.s32 	%r189, %r119, -2;
	add.s64 	%rd85, %rd2, 8;
	not.b32 	%r121, %r7;
	add.s32 	%r188, %r121, %r118;
	add.s32 	%r187, %r8, 3;
	add.s32 	%r123, %r109, %r9;
	sub.s32 	%r183, %r123, %r7;
	add.s32 	%r186, %r183, 1;
	add.s32 	%r185, %r183, 2;
	add.s32 	%r184, %r183, 3;
	mov.b32 	%r216, 0;
$L__BB1_4:
	.pragma "nounroll";
	cvt.s64.s32 	%rd6, %r192;
	cvt.s64.s32 	%rd7, %r190;
	cvt.s64.s32 	%rd8, %r189;
	cvt.s64.s32 	%rd9, %r186;
	cvt.s64.s32 	%rd10, %r185;
	cvt.s64.s32 	%rd11, %r184;
	cvt.s64.s32 	%rd12, %r183;
	add.s32 	%r34, %r187, -2;
	add.s32 	%r125, %r187, -3;
	setp.lt.s32 	%p6, %r125, 0;
	setp.ge.s32 	%p7, %r125, %r103;
	mov.b32 	%r196, 0;
	or.pred  	%p8, %p6, %p7;
	@%p8 bra 	$L__BB1_6;
	mad.lo.s64 	%rd20, %rd16, %rd12, %rd3;
	shl.b64 	%rd21, %rd20, 1;
	add.s64 	%rd22, %rd1, %rd21;
	ld.global.nc.u16 	%rs1, [%rd22];
	cvt.u32.u16 	%r196, %rs1;
$L__BB1_6:
	add.s32 	%r126, %r191, 1;
	setp.lt.s32 	%p9, %r126, 0;
	setp.ge.s32 	%p10, %r126, %r103;
	or.pred  	%p11, %p9, %p10;
	@%p11 bra 	$L__BB1_8;
	cvt.s64.s32 	%rd23, %r188;
	mad.lo.s64 	%rd24, %rd16, %rd23, %rd3;
	shl.b64 	%rd25, %rd24, 1;
	add.s64 	%rd26, %rd1, %rd25;
	ld.global.nc.u16 	%rs2, [%rd26];
	cvt.u32.u16 	%r127, %rs2;
	add.s32 	%r196, %r196, %r127;
$L__BB1_8:
	ld.global.nc.u32 	%r129, [%rd85+-8];
	mad.lo.s32 	%r39, %r129, %r196, %r216;
	setp.lt.s32 	%p12, %r34, 0;
	setp.ge.s32 	%p13, %r34, %r103;
	mov.b32 	%r198, 0;
	or.pred  	%p14, %p12, %p13;
	@%p14 bra 	$L__BB1_10;
	mad.lo.s64 	%rd27, %rd16, %rd9, %rd3;
	shl.b64 	%rd28, %rd27, 1;
	add.s64 	%rd29, %rd1, %rd28;
	ld.global.nc.u16 	%rs3, [%rd29];
	cvt.u32.u16 	%r198, %rs3;
$L__BB1_10:
	setp.lt.s32 	%p15, %r191, 0;
	setp.ge.s32 	%p16, %r191, %r103;
	or.pred  	%p17, %p15, %p16;
	@%p17 bra 	$L__BB1_12;
	mad.lo.s64 	%rd30, %rd16, %rd8, %rd3;
	shl.b64 	%rd31, %rd30, 1;
	add.s64 	%rd32, %rd1, %rd31;
	ld.global.nc.u16 	%rs4, [%rd32];
	cvt.u32.u16 	%r130, %rs4;
	add.s32 	%r198, %r198, %r130;
$L__BB1_12:
	ld.global.nc.u32 	%r132, [%rd85+-4];
	mad.lo.s32 	%r44, %r132, %r198, %r39;
	add.s32 	%r133, %r34, 1;
	setp.lt.s32 	%p18, %r133, 0;
	setp.ge.s32 	%p19, %r133, %r103;
	mov.b32 	%r200, 0;
	or.pred  	%p20, %p18, %p19;
	@%p20 bra 	$L__BB1_14;
	mad.lo.s64 	%rd33, %rd16, %rd10, %rd3;
	shl.b64 	%rd34, %rd33, 1;
	add.s64 	%rd35, %rd1, %rd34;
	ld.global.nc.u16 	%rs5, [%rd35];
	cvt.u32.u16 	%r200, %rs5;
$L__BB1_14:
	add.s32 	%r134, %r191, -1;
	setp.lt.s32 	%p21, %r134, 0;
	setp.ge.s32 	%p22, %r134, %r103;
	or.pred  	%p23, %p21, %p22;
	@%p23 bra 	$L__BB1_16;
	mad.lo.s64 	%rd36, %rd16, %rd7, %rd3;
	shl.b64 	%rd37, %rd36, 1;
	add.s64 	%rd38, %rd1, %rd37;
	ld.global.nc.u16 	%rs6, [%rd38];
	cvt.u32.u16 	%r135, %rs6;
	add.s32 	%r200, %r200, %r135;
$L__BB1_16:
	ld.global.nc.u32 	%r137, [%rd85];
	mad.lo.s32 	%r49, %r137, %r200, %r44;
	setp.lt.s32 	%p24, %r187, 0;
	setp.ge.s32 	%p25, %r187, %r103;
	mov.b32 	%r202, 0;
	or.pred  	%p26, %p24, %p25;
	@%p26 bra 	$L__BB1_18;
	mad.lo.s64 	%rd39, %rd16, %rd11, %rd3;
	shl.b64 	%rd40, %rd39, 1;
	add.s64 	%rd41, %rd1, %rd40;
	ld.global.nc.u16 	%rs7, [%rd41];
	cvt.u32.u16 	%r202, %rs7;
$L__BB1_18:
	add.s32 	%r138, %r191, -2;
	setp.lt.s32 	%p27, %r138, 0;
	setp.ge.s32 	%p28, %r138, %r103;
	or.pred  	%p29, %p27, %p28;
	@%p29 bra 	$L__BB1_20;
	mad.lo.s64 	%rd42, %rd16, %rd6, %rd3;
	shl.b64 	%rd43, %rd42, 1;
	add.s64 	%rd44, %rd1, %rd43;
	ld.global.nc.u16 	%rs8, [%rd44];
	cvt.u32.u16 	%r139, %rs8;
	add.s32 	%r202, %r202, %r139;
$L__BB1_20:
	and.b32  	%r212, %r6, 2147483644;
	cvt.u32.u64 	%r140, %rd12;
	cvt.u32.u64 	%r141, %rd11;
	cvt.u32.u64 	%r142, %rd10;
	cvt.u32.u64 	%r143, %rd9;
	cvt.u32.u64 	%r144, %rd8;
	cvt.u32.u64 	%r145, %rd7;
	cvt.u32.u64 	%r146, %rd6;
	ld.global.nc.u32 	%r147, [%rd85+4];
	mad.lo.s32 	%r216, %r147, %r202, %r49;
	add.s32 	%r193, %r193, 4;
	add.s32 	%r192, %r146, -4;
	add.s32 	%r191, %r191, -4;
	add.s32 	%r190, %r145, -4;
	add.s32 	%r189, %r144, -4;
	add.s64 	%rd85, %rd85, 16;
	add.s32 	%r188, %r188, -4;
	add.s32 	%r187, %r187, 4;
	add.s32 	%r186, %r143, 4;
	add.s32 	%r185, %r142, 4;
	add.s32 	%r184, %r141, 4;
	add.s32 	%r183, %r140, 4;
	setp.ne.s32 	%p30, %r193, 0;
	@%p30 bra 	$L__BB1_4;
$L__BB1_21:
	and.b32  	%r149, %r6, 3;
	setp.eq.s32 	%p31, %r149, 0;
	mov.u32 	%r215, %r6;
	@%p31 bra 	$L__BB1_38;
	setp.eq.s32 	%p32, %r149, 1;
	@%p32 bra 	$L__BB1_32;
	add.s32 	%r70, %r8, %r212;
	setp.lt.s32 	%p33, %r70, 0;
	setp.ge.s32 	%p34, %r70, %r103;
	mov.b32 	%r207, 0;
	or.pred  	%p35, %p33, %p34;
	@%p35 bra 	$L__BB1_25;
	add.s32 	%r151, %r70, %r9;
	cvt.s64.s32 	%rd45, %r151;
	mad.lo.s64 	%rd46, %rd16, %rd45, %rd3;
	shl.b64 	%rd47, %rd46, 1;
	add.s64 	%rd48, %rd1, %rd47;
	ld.global.nc.u16 	%rs9, [%rd48];
	cvt.u32.u16 	%r207, %rs9;
$L__BB1_25:
	not.b32 	%r152, %r212;
	add.s32 	%r73, %r10, %r152;
	setp.lt.s32 	%p36, %r73, 0;
	setp.ge.s32 	%p37, %r73, %r103;
	or.pred  	%p38, %p36, %p37;
	@%p38 bra 	$L__BB1_27;
	add.s32 	%r153, %r73, %r9;
	cvt.s64.s32 	%rd49, %r153;
	mad.lo.s64 	%rd50, %rd16, %rd49, %rd3;
	shl.b64 	%rd51, %rd50, 1;
	add.s64 	%rd52, %rd1, %rd51;
	ld.global.nc.u16 	%rs10, [%rd52];
	cvt.u32.u16 	%r154, %rs10;
	add.s32 	%r207, %r207, %r154;
$L__BB1_27:
	mul.wide.u32 	%rd53, %r212, 4;
	add.s64 	%rd14, %rd2, %rd53;
	ld.global.nc.u32 	%r156, [%rd14];
	mad.lo.s32 	%r76, %r156, %r207, %r216;
	add.s32 	%r77, %r70, 1;
	setp.lt.s32 	%p39, %r77, 0;
	setp.ge.s32 	%p40, %r77, %r103;
	mov.b32 	%r209, 0;
	or.pred  	%p41, %p39, %p40;
	@%p41 bra 	$L__BB1_29;
	add.s32 	%r157, %r77, %r9;
	cvt.s64.s32 	%rd54, %r157;
	mad.lo.s64 	%rd55, %rd16, %rd54, %rd3;
	shl.b64 	%rd56, %rd55, 1;
	add.s64 	%rd57, %rd1, %rd56;
	ld.global.nc.u16 	%rs11, [%rd57];
	cvt.u32.u16 	%r209, %rs11;
$L__BB1_29:
	sub.s32 	%r158, %r10, %r212;
	add.s32 	%r80, %r158, -2;
	setp.lt.s32 	%p42, %r80, 0;
	setp.ge.s32 	%p43, %r80, %r103;
	or.pred  	%p44, %p42, %p43;
	@%p44 bra 	$L__BB1_31;
	add.s32 	%r159, %r80, %r9;
	cvt.s64.s32 	%rd58, %r159;
	mad.lo.s64 	%rd59, %rd16, %rd58, %rd3;
	shl.b64 	%rd60, %rd59, 1;
	add.s64 	%rd61, %rd1, %rd60;
	ld.global.nc.u16 	%rs12, [%rd61];
	cvt.u32.u16 	%r160, %rs12;
	add.s32 	%r209, %r209, %r160;
$L__BB1_31:
	ld.global.nc.u32 	%r161, [%rd14+4];
	mad.lo.s32 	%r216, %r161, %r209, %r76;
	add.s32 	%r212, %r212, 2;
$L__BB1_32:
	and.b32  	%r162, %r101, 2;
	setp.eq.s32 	%p45, %r162, 0;
	mov.u32 	%r215, %r6;
	@%p45 bra 	$L__BB1_38;
	add.s32 	%r88, %r8, %r212;
	setp.lt.s32 	%p46, %r88, 0;
	setp.ge.s32 	%p47, %r88, %r103;
	mov.b32 	%r214, 0;
	or.pred  	%p48, %p46, %p47;
	@%p48 bra 	$L__BB1_35;
	add.s32 	%r164, %r88, %r9;
	cvt.s64.s32 	%rd62, %r164;
	mad.lo.s64 	%rd63, %rd16, %rd62, %rd3;
	shl.b64 	%rd64, %rd63, 1;
	add.s64 	%rd65, %rd1, %rd64;
	ld.global.nc.u16 	%rs13, [%rd65];
	cvt.u32.u16 	%r214, %rs13;
$L__BB1_35:
	not.b32 	%r165, %r212;
	add.s32 	%r91, %r10, %r165;
	setp.lt.s32 	%p49, %r91, 0;
	setp.ge.s32 	%p50, %r91, %r103;
	or.pred  	%p51, %p49, %p50;
	@%p51 bra 	$L__BB1_37;
	add.s32 	%r166, %r91, %r9;
	cvt.s64.s32 	%rd66, %r166;
	mad.lo.s64 	%rd67, %rd16, %rd66, %rd3;
	shl.b64 	%rd68, %rd67, 1;
	add.s64 	%rd69, %rd1, %rd68;
	ld.global.nc.u16 	%rs14, [%rd69];
	cvt.u32.u16 	%r167, %rs14;
	add.s32 	%r214, %r214, %r167;
$L__BB1_37:
	mul.wide.u32 	%rd70, %r212, 4;
	add.s64 	%rd71, %rd2, %rd70;
	ld.global.nc.u32 	%r168, [%rd71];
	mad.lo.s32 	%r216, %r168, %r214, %r216;
	mov.u32 	%r215, %r6;
$L__BB1_38:
	shr.u32 	%r169, %r101, 31;
	add.s32 	%r170, %r101, %r169;
	shr.s32 	%r171, %r170, 1;
	sub.s32 	%r172, %r109, %r171;
	add.s32 	%r97, %r172, %r215;
	setp.lt.s32 	%p52, %r97, 0;
	setp.ge.s32 	%p53, %r97, %r103;
	or.pred  	%p54, %p52, %p53;
	@%p54 bra 	$L__BB1_40;
	mul.wide.u32 	%rd72, %r215, 4;
	add.s64 	%rd73, %rd2, %rd72;
	ld.global.nc.u32 	%r173, [%rd73];
	mad.lo.s32 	%r174, %r103, %r5, %r97;
	cvt.s64.s32 	%rd74, %r174;
	cvt.s64.s32 	%rd75, %r1;
	mad.lo.s64 	%rd76, %rd16, %rd74, %rd75;
	shl.b64 	%rd77, %rd76, 1;
	add.s64 	%rd78, %rd1, %rd77;
	ld.global.nc.u16 	%rs15, [%rd78];
	cvt.u32.u16 	%r175, %rs15;
	mad.lo.s32 	%r216, %r173, %r175, %r216;
$L__BB1_40:
	add.s32 	%r176, %r101, -1;
	shr.s32 	%r177, %r216, %r176;
	add.s32 	%r178, %r101, -2;
	shr.u32 	%r179, %r216, %r178;
	and.b32  	%r180, %r179, 1;
	add.s32 	%r181, %r180, %r177;
	mad.lo.s32 	%r182, %r103, %r5, %r109;
	cvt.s64.s32 	%rd79, %r182;
	cvt.s64.s32 	%rd80, %r1;
	mad.lo.s64 	%rd81, %rd15, %rd79, %rd80;
	cvta.to.global.u64 	%rd82, %rd17;
	shl.b64 	%rd83, %rd81, 1;
	add.s64 	%rd84, %rd82, %rd83;
	st.global.u16 	[%rd84], %r181;
$L__BB1_41:
	ret;

}
	// .globl	_Z9kernel1b3PKtiimmiPKiPt
.visible .entry _Z9kernel1b3PKtiimmiPKiPt(
	.param .u64 .ptr .align 1 _Z9kernel1b3PKtiimmiPKiPt_param_0,
	.param .u32 _Z9kernel1b3PKtiimmiPKiPt_param_1,
	.param .u32 _Z9kernel1b3PKtiimmiPKiPt_param_2,
	.param .u64 _Z9kernel1b3PKtiimmiPKiPt_param_3,
	.param .u64 _Z9kernel1b3PKtiimmiPKiPt_param_4,
	.param .u32 _Z9kernel1b3PKtiimmiPKiPt_param_5,
	.param .u64 .ptr .align 1 _Z9kernel1b3PKtiimmiPKiPt_param_6,
	.param .u64 .ptr .align 1 _Z9kernel1b3PKtiimmiPKiPt_param_7
)
{
	.reg .pred 	%p<55>;
	.reg .b16 	%rs<16>;
	.reg .b32 	%r<197>;
	.reg .b64 	%rd<92>;

	ld.param.u64 	%rd11, [_Z9kernel1b3PKtiimmiPKiPt_param_0];
	ld.param.u32 	%r84, [_Z9kernel1b3PKtiimmiPKiPt_param_1];
	ld.param.u32 	%r86, [_Z9kernel1b3PKtiimmiPKiPt_param_2];
	ld.param.u64 	%rd9, [_Z9kernel1b3PKtiimmiPKiPt_param_4];
	ld.param.u32 	%r85, [_Z9kernel1b3PKtiimmiPKiPt_param_5];
	ld.param.u64 	%rd12, [_Z9kernel1b3PKtiimmiPKiPt_param_6];
	cvta.to.global.u64 	%rd1, %rd11;
	cvta.to.global.u64 	%rd2, %rd12;
	mov.u32 	%r1, %ctaid.x;
	mov.u32 	%r88, %ctaid.y;
	mov.u32 	%r89, %ntid.y;
	mul.lo.s32 	%r2, %r88, %r89;
	mov.u32 	%r3, %tid.y;
	add.s32 	%r4, %r2, %r3;
	mov.u32 	%r90, %ctaid.z;
	mov.u32 	%r91, %ntid.z;
	mov.u32 	%r92, %tid.z;
	mad.lo.s32 	%r93, %r90, %r91, %r92;
	setp.ge.s32 	%p1, %r4, %r84;
	setp.ge.s32 	%p2, %r93, %r86;
	or.pred  	%p3, %p1, %p2;
	@%p3 bra 	$L__BB2_41;
	shr.s32 	%r6, %r85, 1;
	setp.lt.s32 	%p4, %r6, 1;
	mov.b32 	%r194, 0;
	mov.u32 	%r195, %r194;
	@%p4 bra 	$L__BB2_38;
	shr.u32 	%r7, %r85, 1;
	sub.s32 	%r8, %r4, %r7;
	cvt.u64.u32 	%rd13, %r93;
	cvt.u64.u32 	%rd14, %r1;
	mad.lo.s64 	%rd3, %rd9, %rd13, %rd14;
	add.s32 	%r97, %r85, %r4;
	sub.s32 	%r9, %r97, %r7;
	setp.lt.u32 	%p5, %r6, 4;
	mov.b32 	%r195, 0;
	mov.u32 	%r191, %r195;
	@%p5 bra 	$L__BB2_21;
	and.b32  	%r191, %r6, 2147483644;
	neg.s32 	%r172, %r191;
	mul.lo.s32 	%r100, %r3, 3;
	mad.lo.s32 	%r101, %r2, 3, %r100;
	mad.lo.s32 	%r102, %r85, 3, %r101;
	mul.lo.s32 	%r103, %r7, 3;
	sub.s32 	%r171, %r102, %r103;
	add.s32 	%r104, %r3, %r85;
	add.s32 	%r105, %r104, %r2;
	sub.s32 	%r106, %r105, %r7;
	add.s32 	%r170, %r106, -2;
	add.s64 	%rd91, %rd2, 8;
	add.s32 	%r169, %r8, 3;
	sub.s32 	%r168, %r101, %r103;
	mul.lo.s32 	%r167, %r8, 3;
	mov.b32 	%r195, 0;
$L__BB2_4:
	.pragma "nounroll";
	add.s32 	%r23, %r169, -2;
	add.s32 	%r109, %r169, -3;
	setp.lt.s32 	%p6, %r109, 0;
	setp.ge.s32 	%p7, %r109, %r84;
	mov.b32 	%r175, 0;
	or.pred  	%p8, %p6, %p7;
	@%p8 bra 	$L__BB2_6;
	cvt.u64.u32 	%rd15, %r167;
	add.s64 	%rd16, %rd3, %rd15;
	shl.b64 	%rd17, %rd16, 1;
	add.s64 	%rd18, %rd1, %rd17;
	ld.global.nc.u16 	%rs1, [%rd18];
	cvt.u32.u16 	%r175, %rs1;
$L__BB2_6:
	add.s32 	%r110, %r170, 1;
	setp.lt.s32 	%p9, %r110, 0;
	setp.ge.s32 	%p10, %r110, %r84;
	or.pred  	%p11, %p9, %p10;
	@%p11 bra 	$L__BB2_8;
	add.s32 	%r111, %r171, -3;
	cvt.u64.u32 	%rd19, %r111;
	add.s64 	%rd20, %rd3, %rd19;
	shl.b64 	%rd21, %rd20, 1;
	add.s64 	%rd22, %rd1, %rd21;
	ld.global.nc.u16 	%rs2, [%rd22];
	cvt.u32.u16 	%r112, %rs2;
	add.s32 	%r175, %r175, %r112;
$L__BB2_8:
	ld.global.nc.u32 	%r114, [%rd91+-8];
	mad.lo.s32 	%r28, %r114, %r175, %r195;
	setp.lt.s32 	%p12, %r23, 0;
	setp.ge.s32 	%p13, %r23, %r84;
	mov.b32 	%r177, 0;
	or.pred  	%p14, %p12, %p13;
	@%p14 bra 	$L__BB2_10;
	add.s32 	%r115, %r168, 3;
	cvt.u64.u32 	%rd23, %r115;
	add.s64 	%rd24, %rd3, %rd23;
	shl.b64 	%rd25, %rd24, 1;
	add.s64 	%rd26, %rd1, %rd25;
	ld.global.nc.u16 	%rs3, [%rd26];
	cvt.u32.u16 	%r177, %rs3;
$L__BB2_10:
	setp.lt.s32 	%p15, %r170, 0;
	setp.ge.s32 	%p16, %r170, %r84;
	or.pred  	%p17, %p15, %p16;
	@%p17 bra 	$L__BB2_12;
	add.s32 	%r116, %r171, -6;
	cvt.u64.u32 	%rd27, %r116;
	add.s64 	%rd28, %rd3, %rd27;
	shl.b64 	%rd29, %rd28, 1;
	add.s64 	%rd30, %rd1, %rd29;
	ld.global.nc.u16 	%rs4, [%rd30];
	cvt.u32.u16 	%r117, %rs4;
	add.s32 	%r177, %r177, %r117;
$L__BB2_12:
	ld.global.nc.u32 	%r119, [%rd91+-4];
	mad.lo.s32 	%r33, %r119, %r177, %r28;
	add.s32 	%r120, %r23, 1;
	setp.lt.s32 	%p18, %r120, 0;
	setp.ge.s32 	%p19, %r120, %r84;
	mov.b32 	%r179, 0;
	or.pred  	%p20, %p18, %p19;
	@%p20 bra 	$L__BB2_14;
	add.s32 	%r121, %r168, 6;
	cvt.u64.u32 	%rd31, %r121;
	add.s64 	%rd32, %rd3, %rd31;
	shl.b64 	%rd33, %rd32, 1;
	add.s64 	%rd34, %rd1, %rd33;
	ld.global.nc.u16 	%rs5, [%rd34];
	cvt.u32.u16 	%r179, %rs5;
$L__BB2_14:
	add.s32 	%r122, %r170, -1;
	setp.lt.s32 	%p21, %r122, 0;
	setp.ge.s32 	%p22, %r122, %r84;
	or.pred  	%p23, %p21, %p22;
	@%p23 bra 	$L__BB2_16;
	add.s32 	%r123, %r171, -9;
	cvt.u64.u32 	%rd35, %r123;
	add.s64 	%rd36, %rd3, %rd35;
	shl.b64 	%rd37, %rd36, 1;
	add.s64 	%rd38, %rd1, %rd37;
	ld.global.nc.u16 	%rs6, [%rd38];
	cvt.u32.u16 	%r124, %rs6;
	add.s32 	%r179, %r179, %r124;
$L__BB2_16:
	ld.global.nc.u32 	%r126, [%rd91];
	mad.lo.s32 	%r38, %r126, %r179, %r33;
	setp.lt.s32 	%p24, %r169, 0;
	setp.ge.s32 	%p25, %r169, %r84;
	mov.b32 	%r181, 0;
	or.pred  	%p26, %p24, %p25;
	@%p26 bra 	$L__BB2_18;
	add.s32 	%r127, %r168, 9;
	cvt.u64.u32 	%rd39, %r127;
	add.s64 	%rd40, %rd3, %rd39;
	shl.b64 	%rd41, %rd40, 1;
	add.s64 	%rd42, %rd1, %rd41;
	ld.global.nc.u16 	%rs7, [%rd42];
	cvt.u32.u16 	%r181, %rs7;
$L__BB2_18:
	add.s32 	%r128, %r170, -2;
	setp.lt.s32 	%p27, %r128, 0;
	setp.ge.s32 	%p28, %r128, %r84;
	or.pred  	%p29, %p27, %p28;
	@%p29 bra 	$L__BB2_20;
	add.s32 	%r129, %r171, -12;
	cvt.u64.u32 	%rd43, %r129;
	add.s64 	%rd44, %rd3, %rd43;
	shl.b64 	%rd45, %rd44, 1;
	add.s64 	%rd46, %rd1, %rd45;
	ld.global.nc.u16 	%rs8, [%rd46];
	cvt.u32.u16 	%r130, %rs8;
	add.s32 	%r181, %r181, %r130;
$L__BB2_20:
	ld.global.nc.u32 	%r131, [%rd91+4];
	mad.lo.s32 	%r195, %r131, %r181, %r38;
	add.s32 	%r172, %r172, 4;
	add.s32 	%r171, %r171, -12;
	add.s32 	%r170, %r170, -4;
	add.s64 	%rd91, %rd91, 16;
	add.s32 	%r169, %r169, 4;
	add.s32 	%r168, %r168, 12;
	add.s32 	%r167, %r167, 12;
	setp.ne.s32 	%p30, %r172, 0;
	@%p30 bra 	$L__BB2_4;
$L__BB2_21:
	and.b32  	%r133, %r6, 3;
	setp.eq.s32 	%p31, %r133, 0;
	mov.u32 	%r194, %r6;
	@%p31 bra 	$L__BB2_38;
	setp.eq.s32 	%p32, %r133, 1;
	@%p32 bra 	$L__BB2_32;
	add.s32 	%r54, %r8, %r191;
	setp.lt.s32 	%p33, %r54, 0;
	setp.ge.s32 	%p34, %r54, %r84;
	mov.b32 	%r186, 0;
	or.pred  	%p35, %p33, %p34;
	@%p35 bra 	$L__BB2_25;
	mul.lo.s32 	%r135, %r54, 3;
	cvt.u64.u32 	%rd47, %r135;
	add.s64 	%rd48, %rd3, %rd47;
	shl.b64 	%rd49, %rd48, 1;
	add.s64 	%rd50, %rd1, %rd49;
	ld.global.nc.u16 	%rs9, [%rd50];
	cvt.u32.u16 	%r186, %rs9;
$L__BB2_25:
	not.b32 	%r136, %r191;
	add.s32 	%r57, %r9, %r136;
	setp.lt.s32 	%p36, %r57, 0;
	setp.ge.s32 	%p37, %r57, %r84;
	or.pred  	%p38, %p36, %p37;
	@%p38 bra 	$L__BB2_27;
	mul.lo.s32 	%r137, %r57, 3;
	cvt.u64.u32 	%rd51, %r137;
	add.s64 	%rd52, %rd3, %rd51;
	shl.b64 	%rd53, %rd52, 1;
	add.s64 	%rd54, %rd1, %rd53;
	ld.global.nc.u16 	%rs10, [%rd54];
	cvt.u32.u16 	%r138, %rs10;
	add.s32 	%r186, %r186, %r138;
$L__BB2_27:
	mul.wide.u32 	%rd55, %r191, 4;
	add.s64 	%rd7, %rd2, %rd55;
	ld.global.nc.u32 	%r140, [%rd7];
	mad.lo.s32 	%r60, %r140, %r186, %r195;
	add.s32 	%r61, %r54, 1;
	setp.lt.s32 	%p39, %r61, 0;
	setp.ge.s32 	%p40, %r61, %r84;
	mov.b32 	%r188, 0;
	or.pred  	%p41, %p39, %p40;
	@%p41 bra 	$L__BB2_29;
	mul.lo.s32 	%r141, %r61, 3;
	cvt.u64.u32 	%rd56, %r141;
	add.s64 	%rd57, %rd3, %rd56;
	shl.b64 	%rd58, %rd57, 1;
	add.s64 	%rd59, %rd1, %rd58;
	ld.global.nc.u16 	%rs11, [%rd59];
	cvt.u32.u16 	%r188, %rs11;
$L__BB2_29:
	sub.s32 	%r142, %r9, %r191;
	add.s32 	%r64, %r142, -2;
	setp.lt.s32 	%p42, %r64, 0;
	setp.ge.s32 	%p43, %r64, %r84;
	or.pred  	%p44, %p42, %p43;
	@%p44 bra 	$L__BB2_31;
	mul.lo.s32 	%r143, %r64, 3;
	cvt.u64.u32 	%rd60, %r143;
	add.s64 	%rd61, %rd3, %rd60;
	shl.b64 	%rd62, %rd61, 1;
	add.s64 	%rd63, %rd1, %rd62;
	ld.global.nc.u16 	%rs12, [%rd63];
	cvt.u32.u16 	%r144, %rs12;
	add.s32 	%r188, %r188, %r144;
$L__BB2_31:
	ld.global.nc.u32 	%r145, [%rd7+4];
	mad.lo.s32 	%r195, %r145, %r188, %r60;
	add.s32 	%r191, %r191, 2;
$L__BB2_32:
	and.b32  	%r146, %r85, 2;
	setp.eq.s32 	%p45, %r146, 0;
	mov.u32 	%r194, %r6;
	@%p45 bra 	$L__BB2_38;
	add.s32 	%r72, %r8, %r191;
	setp.lt.s32 	%p46, %r72, 0;
	setp.ge.s32 	%p47, %r72, %r84;
	mov.b32 	%r193, 0;
	or.pred  	%p48, %p46, %p47;
	@%p48 bra 	$L__BB2_35;
	mul.lo.s32 	%r148, %r72, 3;
	cvt.u64.u32 	%rd64, %r148;
	add.s64 	%rd65, %rd3, %rd64;
	shl.b64 	%rd66, %rd65, 1;
	add.s64 	%rd67, %rd1, %rd66;
	ld.global.nc.u16 	%rs13, [%rd67];
	cvt.u32.u16 	%r193, %rs13;
$L__BB2_35:
	not.b32 	%r149, %r191;
	add.s32 	%r75, %r9, %r149;
	setp.lt.s32 	%p49, %r75, 0;
	setp.ge.s32 	%p50, %r75, %r84;
	or.pred  	%p51, %p49, %p50;
	@%p51 bra 	$L__BB2_37;
	mul.lo.s32 	%r150, %r75, 3;
	cvt.u64.u32 	%rd68, %r150;
	add.s64 	%rd69, %rd3, %rd68;
	shl.b64 	%rd70, %rd69, 1;
	add.s64 	%rd71, %rd1, %rd70;
	ld.global.nc.u16 	%rs14, [%rd71];
	cvt.u32.u16 	%r151, %rs14;
	add.s32 	%r193, %r193, %r151;
$L__BB2_37:
	mul.wide.u32 	%rd72, %r191, 4;
	add.s64 	%rd73, %rd2, %rd72;
	ld.global.nc.u32 	%r152, [%rd73];
	mad.lo.s32 	%r195, %r152, %r193, %r195;
	mov.u32 	%r194, %r6;
$L__BB2_38:
	shr.u32 	%r153, %r85, 31;
	add.s32 	%r154, %r85, %r153;
	shr.s32 	%r155, %r154, 1;
	sub.s32 	%r156, %r4, %r155;
	add.s32 	%r81, %r156, %r194;
	setp.lt.s32 	%p52, %r81, 0;
	setp.ge.s32 	%p53, %r81, %r84;
	or.pred  	%p54, %p52, %p53;
	@%p54 bra 	$L__BB2_40;
	mul.wide.u32 	%rd74, %r194, 4;
	add.s64 	%rd75, %rd2, %rd74;
	ld.global.nc.u32 	%r157, [%rd75];
	cvt.u64.u32 	%rd76, %r93;
	mul.lo.s32 	%r158, %r81, 3;
	cvt.u64.u32 	%rd77, %r158;
	cvt.u64.u32 	%rd78, %r1;
	mad.lo.s64 	%rd79, %rd9, %rd76, %rd78;
	add.s64 	%rd80, %rd79, %rd77;
	shl.b64 	%rd81, %rd80, 1;
	add.s64 	%rd82, %rd1, %rd81;
	ld.global.nc.u16 	%rs15, [%rd82];
	cvt.u32.u16 	%r159, %rs15;
	mad.lo.s32 	%r195, %r157, %r159, %r195;
$L__BB2_40:
	ld.param.u64 	%rd90, [_Z9kernel1b3PKtiimmiPKiPt_param_7];
	ld.param.u64 	%rd89, [_Z9kernel1b3PKtiimmiPKiPt_param_3];
	add.s32 	%r160, %r85, -1;
	shr.s32 	%r161, %r195, %r160;
	add.s32 	%r162, %r85, -2;
	shr.u32 	%r163, %r195, %r162;
	and.b32  	%r164, %r163, 1;
	add.s32 	%r165, %r164, %r161;
	cvt.u64.u32 	%rd83, %r93;
	mad.lo.s32 	%r166, %r4, 3, %r1;
	cvt.u64.u32 	%rd84, %r166;
	mad.lo.s64 	%rd85, %rd89, %rd83, %rd84;
	cvta.to.global.u64 	%rd86, %rd90;
	shl.b64 	%rd87, %rd85, 1;
	add.s64 	%rd88, %rd86, %rd87;
	st.global.u16 	[%rd88], %r165;
$L__BB2_41:
	ret;

}
	// .globl	_Z9kernel2a3PKtiimmiPKiPt
.visible .entry _Z9kernel2a3PKtiimmiPKiPt(
	.param .u64 .ptr .align 1 _Z9kernel2a3PKtiimmiPKiPt_param_0,
	.param .u32 _Z9kernel2a3PKtiimmiPKiPt_param_1,
	.param .u32 _Z9kernel2a3PKtiimmiPKiPt_param_2,
	.param .u64 _Z9kernel2a3PKtiimmiPKiPt_param_3,
	.param .u64 _Z9kernel2a3PKtiimmiPKiPt_param_4,
	.param .u32 _Z9kernel2a3PKtiimmiPKiPt_param_5,
	.param .u64 .ptr .align 1 _Z9kernel2a3PKtiimmiPKiPt_param_6,
	.param .u64 .ptr .align 1 _Z9kernel2a3PKtiimmiPKiPt_param_7
)
{
	.reg .pred 	%p<55>;
	.reg .b16 	%rs<16>;
	.reg .b32 	%r<170>;
	.reg .b64 	%rd<86>;

	ld.param.u64 	%rd11, [_Z9kernel2a3PKtiimmiPKiPt_param_0];
	ld.param.u32 	%r79, [_Z9kernel2a3PKtiimmiPKiPt_param_1];
	ld.param.u32 	%r81, [_Z9kernel2a3PKtiimmiPKiPt_param_2];
	ld.param.u64 	%rd8, [_Z9kernel2a3PKtiimmiPKiPt_param_3];
	ld.param.u64 	%rd9, [_Z9kernel2a3PKtiimmiPKiPt_param_4];
	ld.param.u32 	%r80, [_Z9kernel2a3PKtiimmiPKiPt_param_5];
	ld.param.u64 	%rd12, [_Z9kernel2a3PKtiimmiPKiPt_param_6];
	ld.param.u64 	%rd10, [_Z9kernel2a3PKtiimmiPKiPt_param_7];
	cvta.to.global.u64 	%rd1, %rd11;
	cvta.to.global.u64 	%rd2, %rd12;
	mov.u32 	%r1, %ctaid.x;
	mov.u32 	%r83, %ctaid.y;
	mov.u32 	%r84, %ntid.y;
	mov.u32 	%r85, %tid.y;
	mad.lo.s32 	%r2, %r83, %r84, %r85;
	mov.u32 	%r86, %ctaid.z;
	mov.u32 	%r87, %ntid.z;
	mul.lo.s32 	%r3, %r86, %r87;
	mov.u32 	%r4, %tid.z;
	add.s32 	%r88, %r3, %r4;
	setp.ge.s32 	%p1, %r2, %r79;
	setp.ge.s32 	%p2, %r88, %r81;
	or.pred  	%p3, %p1, %p2;
	@%p3 bra 	$L__BB3_41;
	shr.s32 	%r6, %r80, 1;
	setp.lt.s32 	%p4, %r6, 1;
	mov.b32 	%r167, 0;
	mov.u32 	%r168, %r167;
	@%p4 bra 	$L__BB3_38;
	shr.u32 	%r7, %r80, 1;
	sub.s32 	%r8, %r88, %r7;
	mad.lo.s32 	%r92, %r2, 3, %r1;
	cvt.u64.u32 	%rd3, %r92;
	add.s32 	%r93, %r80, %r88;
	sub.s32 	%r9, %r93, %r7;
	setp.lt.u32 	%p5, %r6, 4;
	mov.b32 	%r168, 0;
	mov.u32 	%r164, %r168;
	@%p5 bra 	$L__BB3_21;
	and.b32  	%r95, %r6, 2147483644;
	neg.s32 	%r145, %r95;
	add.s32 	%r96, %r4, %r80;
	add.s32 	%r97, %r96, %r3;
	sub.s32 	%r98, %r97, %r7;
	add.s32 	%r144, %r98, -2;
	add.s64 	%rd85, %rd2, 8;
	add.s32 	%r143, %r8, 3;
	mov.b32 	%r168, 0;
$L__BB3_4:
	.pragma "nounroll";
	add.s32 	%r17, %r143, -2;
	add.s32 	%r18, %r143, -3;
	setp.lt.s32 	%p6, %r18, 0;
	setp.ge.s32 	%p7, %r18, %r79;
	mov.b32 	%r148, 0;
	or.pred  	%p8, %p6, %p7;
	@%p8 bra 	$L__BB3_6;
	cvt.u64.u32 	%rd13, %r18;
	mad.lo.s64 	%rd14, %rd9, %rd13, %rd3;
	shl.b64 	%rd15, %rd14, 1;
	add.s64 	%rd16, %rd1, %rd15;
	ld.global.nc.u16 	%rs1, [%rd16];
	cvt.u32.u16 	%r148, %rs1;
$L__BB3_6:
	add.s32 	%r21, %r144, 1;
	setp.lt.s32 	%p9, %r21, 0;
	setp.ge.s32 	%p10, %r21, %r79;
	or.pred  	%p11, %p9, %p10;
	@%p11 bra 	$L__BB3_8;
	cvt.u64.u32 	%rd17, %r21;
	mad.lo.s64 	%rd18, %rd9, %rd17, %rd3;
	shl.b64 	%rd19, %rd18, 1;
	add.s64 	%rd20, %rd1, %rd19;
	ld.global.nc.u16 	%rs2, [%rd20];
	cvt.u32.u16 	%r101, %rs2;
	add.s32 	%r148, %r148, %r101;
$L__BB3_8:
	ld.global.nc.u32 	%r103, [%rd85+-8];
	mad.lo.s32 	%r24, %r103, %r148, %r168;
	setp.lt.s32 	%p12, %r17, 0;
	setp.ge.s32 	%p13, %r17, %r79;
	mov.b32 	%r150, 0;
	or.pred  	%p14, %p12, %p13;
	@%p14 bra 	$L__BB3_10;
	cvt.u64.u32 	%rd21, %r17;
	mad.lo.s64 	%rd22, %rd9, %rd21, %rd3;
	shl.b64 	%rd23, %rd22, 1;
	add.s64 	%rd24, %rd1, %rd23;
	ld.global.nc.u16 	%rs3, [%rd24];
	cvt.u32.u16 	%r150, %rs3;
$L__BB3_10:
	setp.lt.s32 	%p15, %r144, 0;
	setp.ge.s32 	%p16, %r144, %r79;
	or.pred  	%p17, %p15, %p16;
	@%p17 bra 	$L__BB3_12;
	cvt.u64.u32 	%rd25, %r144;
	mad.lo.s64 	%rd26, %rd9, %rd25, %rd3;
	shl.b64 	%rd27, %rd26, 1;
	add.s64 	%rd28, %rd1, %rd27;
	ld.global.nc.u16 	%rs4, [%rd28];
	cvt.u32.u16 	%r104, %rs4;
	add.s32 	%r150, %r150, %r104;
$L__BB3_12:
	ld.global.nc.u32 	%r106, [%rd85+-4];
	mad.lo.s32 	%r29, %r106, %r150, %r24;
	add.s32 	%r30, %r17, 1;
	setp.lt.s32 	%p18, %r30, 0;
	setp.ge.s32 	%p19, %r30, %r79;
	mov.b32 	%r152, 0;
	or.pred  	%p20, %p18, %p19;
	@%p20 bra 	$L__BB3_14;
	cvt.u64.u32 	%rd29, %r30;
	mad.lo.s64 	%rd30, %rd9, %rd29, %rd3;
	shl.b64 	%rd31, %rd30, 1;
	add.s64 	%rd32, %rd1, %rd31;
	ld.global.nc.u16 	%rs5, [%rd32];
	cvt.u32.u16 	%r152, %rs5;
$L__BB3_14:
	add.s32 	%r33, %r144, -1;
	setp.lt.s32 	%p21, %r33, 0;
	setp.ge.s32 	%p22, %r33, %r79;
	or.pred  	%p23, %p21, %p22;
	@%p23 bra 	$L__BB3_16;
	cvt.u64.u32 	%rd33, %r33;
	mad.lo.s64 	%rd34, %rd9, %rd33, %rd3;
	shl.b64 	%rd35, %rd34, 1;
	add.s64 	%rd36, %rd1, %rd35;
	ld.global.nc.u16 	%rs6, [%rd36];
	cvt.u32.u16 	%r107, %rs6;
	add.s32 	%r152, %r152, %r107;
$L__BB3_16:
	ld.global.nc.u32 	%r109, [%rd85];
	mad.lo.s32 	%r36, %r109, %r152, %r29;
	setp.lt.s32 	%p24, %r143, 0;
	setp.ge.s32 	%p25, %r143, %r79;
	mov.b32 	%r154, 0;
	or.pred  	%p26, %p24, %p25;
	@%p26 bra 	$L__BB3_18;
	cvt.u64.u32 	%rd37, %r143;
	mad.lo.s64 	%rd38, %rd9, %rd37, %rd3;
	shl.b64 	%rd39, %rd38, 1;
	add.s64 	%rd40, %rd1, %rd39;
	ld.global.nc.u16 	%rs7, [%rd40];
	cvt.u32.u16 	%r154, %rs7;
$L__BB3_18:
	add.s32 	%r110, %r144, -2;
	setp.lt.s32 	%p27, %r110, 0;
	setp.ge.s32 	%p28, %r110, %r79;
	or.pred  	%p29, %p27, %p28;
	@%p29 bra 	$L__BB3_20;
	cvt.u64.u32 	%rd41, %r110;
	mad.lo.s64 	%rd42, %rd9, %rd41, %rd3;
	shl.b64 	%rd43, %rd42, 1;
	add.s64 	%rd44, %rd1, %rd43;
	ld.global.nc.u16 	%rs8, [%rd44];
	cvt.u32.u16 	%r112, %rs8;
	add.s32 	%r154, %r154, %r112;
$L__BB3_20:
	and.b32  	%r164, %r6, 2147483644;
	ld.global.nc.u32 	%r113, [%rd85+4];
	mad.lo.s32 	%r168, %r113, %r154, %r36;
	add.s32 	%r145, %r145, 4;
	add.s32 	%r144, %r144, -4;
	add.s64 	%rd85, %rd85, 16;
	add.s32 	%r143, %r143, 4;
	setp.ne.s32 	%p30, %r145, 0;
	@%p30 bra 	$L__BB3_4;
$L__BB3_21:
	and.b32  	%r115, %r6, 3;
	setp.eq.s32 	%p31, %r115, 0;
	mov.u32 	%r167, %r6;
	@%p31 bra 	$L__BB3_38;
	setp.eq.s32 	%p32, %r115, 1;
	@%p32 bra 	$L__BB3_32;
	add.s32 	%r49, %r8, %r164;
	setp.lt.s32 	%p33, %r49, 0;
	setp.ge.s32 	%p34, %r49, %r79;
	mov.b32 	%r159, 0;
	or.pred  	%p35, %p33, %p34;
	@%p35 bra 	$L__BB3_25;
	cvt.u64.u32 	%rd45, %r49;
	mad.lo.s64 	%rd46, %rd9, %rd45, %rd3;
	shl.b64 	%rd47, %rd46, 1;
	add.s64 	%rd48, %rd1, %rd47;
	ld.global.nc.u16 	%rs9, [%rd48];
	cvt.u32.u16 	%r159, %rs9;
$L__BB3_25:
	not.b32 	%r117, %r164;
	add.s32 	%r52, %r9, %r117;
	setp.lt.s32 	%p36, %r52, 0;
	setp.ge.s32 	%p37, %r52, %r79;
	or.pred  	%p38, %p36, %p37;
	@%p38 bra 	$L__BB3_27;
	cvt.u64.u32 	%rd49, %r52;
	mad.lo.s64 	%rd50, %rd9, %rd49, %rd3;
	shl.b64 	%rd51, %rd50, 1;
	add.s64 	%rd52, %rd1, %rd51;
	ld.global.nc.u16 	%rs10, [%rd52];
	cvt.u32.u16 	%r118, %rs10;
	add.s32 	%r159, %r159, %r118;
$L__BB3_27:
	mul.wide.u32 	%rd53, %r164, 4;
	add.s64 	%rd7, %rd2, %rd53;
	ld.global.nc.u32 	%r120, [%rd7];
	mad.lo.s32 	%r55, %r120, %r159, %r168;
	add.s32 	%r56, %r49, 1;
	setp.lt.s32 	%p39, %r56, 0;
	setp.ge.s32 	%p40, %r56, %r79;
	mov.b32 	%r161, 0;
	or.pred  	%p41, %p39, %p40;
	@%p41 bra 	$L__BB3_29;
	cvt.u64.u32 	%rd54, %r56;
	mad.lo.s64 	%rd55, %rd9, %rd54, %rd3;
	shl.b64 	%rd56, %rd55, 1;
	add.s64 	%rd57, %rd1, %rd56;
	ld.global.nc.u16 	%rs11, [%rd57];
	cvt.u32.u16 	%r161, %rs11;
$L__BB3_29:
	sub.s32 	%r121, %r9, %r164;
	add.s32 	%r59, %r121, -2;
	setp.lt.s32 	%p42, %r59, 0;
	setp.ge.s32 	%p43, %r59, %r79;
	or.pred  	%p44, %p42, %p43;
	@%p44 bra 	$L__BB3_31;
	cvt.u64.u32 	%rd58, %r59;
	mad.lo.s64 	%rd59, %rd9, %rd58, %rd3;
	shl.b64 	%rd60, %rd59, 1;
	add.s64 	%rd61, %rd1, %rd60;
	ld.global.nc.u16 	%rs12, [%rd61];
	cvt.u32.u16 	%r122, %rs12;
	add.s32 	%r161, %r161, %r122;
$L__BB3_31:
	ld.global.nc.u32 	%r123, [%rd7+4];
	mad.lo.s32 	%r168, %r123, %r161, %r55;
	add.s32 	%r164, %r164, 2;
$L__BB3_32:
	and.b32  	%r124, %r80, 2;
	setp.eq.s32 	%p45, %r124, 0;
	mov.u32 	%r167, %r6;
	@%p45 bra 	$L__BB3_38;
	add.s32 	%r67, %r8, %r164;
	setp.lt.s32 	%p46, %r67, 0;
	setp.ge.s32 	%p47, %r67, %r79;
	mov.b32 	%r166, 0;
	or.pred  	%p48, %p46, %p47;
	@%p48 bra 	$L__BB3_35;
	cvt.u64.u32 	%rd62, %r67;
	mad.lo.s64 	%rd63, %rd9, %rd62, %rd3;
	shl.b64 	%rd64, %rd63, 1;
	add.s64 	%rd65, %rd1, %rd64;
	ld.global.nc.u16 	%rs13, [%rd65];
	cvt.u32.u16 	%r166, %rs13;
$L__BB3_35:
	not.b32 	%r126, %r164;
	add.s32 	%r70, %r9, %r126;
	setp.lt.s32 	%p49, %r70, 0;
	setp.ge.s32 	%p50, %r70, %r79;
	or.pred  	%p51, %p49, %p50;
	@%p51 bra 	$L__BB3_37;
	cvt.u64.u32 	%rd66, %r70;
	mad.lo.s64 	%rd67, %rd9, %rd66, %rd3;
	shl.b64 	%rd68, %rd67, 1;
	add.s64 	%rd69, %rd1, %rd68;
	ld.global.nc.u16 	%rs14, [%rd69];
	cvt.u32.u16 	%r127, %rs14;
	add.s32 	%r166, %r166, %r127;
$L__BB3_37:
	mul.wide.u32 	%rd70, %r164, 4;
	add.s64 	%rd71, %rd2, %rd70;
	ld.global.nc.u32 	%r128, [%rd71];
	mad.lo.s32 	%r168, %r128, %r166, %r168;
	mov.u32 	%r167, %r6;
$L__BB3_38:
	shr.u32 	%r129, %r80, 31;
	add.s32 	%r130, %r80, %r129;
	shr.s32 	%r131, %r130, 1;
	sub.s32 	%r132, %r88, %r131;
	add.s32 	%r76, %r132, %r167;
	setp.lt.s32 	%p52, %r76, 0;
	setp.ge.s32 	%p53, %r76, %r79;
	or.pred  	%p54, %p52, %p53;
	@%p54 bra 	$L__BB3_40;
	mul.wide.u32 	%rd72, %r167, 4;
	add.s64 	%rd73, %rd2, %rd72;
	ld.global.nc.u32 	%r133, [%rd73];
	cvt.u64.u32 	%rd74, %r76;
	mad.lo.s32 	%r134, %r2, 3, %r1;
	cvt.u64.u32 	%rd75, %r134;
	mad.lo.s64 	%rd76, %rd9, %rd74, %rd75;
	shl.b64 	%rd77, %rd76, 1;
	add.s64 	%rd78, %rd1, %rd77;
	ld.global.nc.u16 	%rs15, [%rd78];
	cvt.u32.u16 	%r135, %rs15;
	mad.lo.s32 	%r168, %r133, %r135, %r168;
$L__BB3_40:
	add.s32 	%r136, %r80, -1;
	shr.s32 	%r137, %r168, %r136;
	add.s32 	%r138, %r80, -2;
	shr.u32 	%r139, %r168, %r138;
	and.b32  	%r140, %r139, 1;
	add.s32 	%r141, %r140, %r137;
	cvt.u64.u32 	%rd79, %r88;
	mad.lo.s32 	%r142, %r2, 3, %r1;
	cvt.u64.u32 	%rd80, %r142;
	mad.lo.s64 	%rd81, %rd8, %rd79, %rd80;
	cvta.to.global.u64 	%rd82, %rd10;
	shl.b64 	%rd83, %rd81, 1;
	add.s64 	%rd84, %rd82, %rd83;
	st.global.u16 	[%rd84], %r141;
$L__BB3_41:
	ret;

}


// ===== COMPILED SASS (sm_100) =====

	.target	sm_100

	.elftype	@"ET_EXEC"


//--------------------- .note.nv.tkinfo           --------------------------
	.section	.note.nv.tkinfo,"",@"SHT_NOTE"
	.sectionflags	@"SHF_NOTE_NV_TKINFO"
	.tkinfo
        /*0018*/ 	.word	0x00000002
        /*0030*/ 	.string	""
        /*0030*/ 	.string	"ptxas"
        /*0030*/ 	.string	"Cuda compilation tools, release 13.0, V13.0.88"
        /*0030*/ 	.string	"Build cuda_13.0.r13.0/compiler.36424714_0"
        /*0030*/ 	.string	"-arch sm_100 -m 64 "



//--------------------- .note.nv.cuinfo           --------------------------
	.section	.note.nv.cuinfo,"",@"SHT_NOTE"
	.sectionflags	@"SHF_NOTE_NV_CUINFO"
        /*0018*/ 	.short	0x0002
        /*001a*/ 	.short	0x0064
        /*001c*/ 	.short	0x0082
	.zero		2


//--------------------- .nv.info                  --------------------------
	.section	.nv.info,"",@"SHT_CUDA_INFO"
	.align	4


	//----- nvinfo : EIATTR_REGCOUNT
	.align		4
        /*0000*/ 	.byte	0x04, 0x2f
        /*0002*/ 	.short	(.L_1 - .L_0)
	.align		4
.L_0:
        /*0004*/ 	.word	index@(_Z9kernel1b1PKtiimmiPKiPt)
        /*0008*/ 	.word	0x00000024


	//----- nvinfo : EIATTR_FRAME_SIZE
	.align		4
.L_1:
        /*000c*/ 	.byte	0x04, 0x11
        /*000e*/ 	.short	(.L_3 - .L_2)
	.align		4
.L_2:
        /*0010*/ 	.word	index@(_Z9kernel1b1PKtiimmiPKiPt)
        /*0014*/ 	.word	0x00000000


	//----- nvinfo : EIATTR_REGCOUNT
	.align		4
.L_3:
        /*0018*/ 	.byte	0x04, 0x2f
        /*001a*/ 	.short	(.L_5 - .L_4)
	.align		4
.L_4:
        /*001c*/ 	.word	index@(_Z9kernel2a1PKtiimmiPKiPt)
        /*0020*/ 	.word	0x00000022


	//----- nvinfo : EIATTR_FRAME_SIZE
	.align		4
.L_5:
        /*0024*/ 	.byte	0x04, 0x11
        /*0026*/ 	.short	(.L_7 - .L_6)
	.align		4
.L_6:
        /*0028*/ 	.word	index@(_Z9kernel2a1PKtiimmiPKiPt)
        /*002c*/ 	.word	0x00000000


	//----- nvinfo : EIATTR_REGCOUNT
	.align		4
.L_7:
        /*0030*/ 	.byte	0x04, 0x2f
        /*0032*/ 	.short	(.L_9 - .L_8)
	.align		4
.L_8:
        /*0034*/ 	.word	index@(_Z9kernel1b3PKtiimmiPKiPt)
        /*0038*/ 	.word	0x00000020


	//----- nvinfo : EIATTR_FRAME_SIZE
	.align		4
.L_9:
        /*003c*/ 	.byte	0x04, 0x11
        /*003e*/ 	.short	(.L_11 - .L_10)
	.align		4
.L_10:
        /*0040*/ 	.word	index@(_Z9kernel1b3PKtiimmiPKiPt)
        /*0044*/ 	.word	0x00000000


	//----- nvinfo : EIATTR_REGCOUNT
	.align		4
.L_11:
        /*0048*/ 	.byte	0x04, 0x2f
        /*004a*/ 	.short	(.L_13 - .L_12)
	.align		4
.L_12:
        /*004c*/ 	.word	index@(_Z9kernel2a3PKtiimmiPKiPt)
        /*0050*/ 	.word	0x00000020


	//----- nvinfo : EIATTR_FRAME_SIZE
	.align		4
.L_13:
        /*0054*/ 	.byte	0x04, 0x11
        /*0056*/ 	.short	(.L_15 - .L_14)
	.align		4
.L_14:
        /*0058*/ 	.word	index@(_Z9kernel2a3PKtiimmiPKiPt)
        /*005c*/ 	.word	0x00000000


	//----- nvinfo : EIATTR_MIN_STACK_SIZE
	.align		4
.L_15:
        /*0060*/ 	.byte	0x04, 0x12
        /*0062*/ 	.short	(.L_17 - .L_16)
	.align		4
.L_16:
        /*0064*/ 	.word	index@(_Z9kernel2a3PKtiimmiPKiPt)
        /*0068*/ 	.word	0x00000000


	//----- nvinfo : EIATTR_MIN_STACK_SIZE
	.align		4
.L_17:
        /*006c*/ 	.byte	0x04, 0x12
        /*006e*/ 	.short	(.L_19 - .L_18)
	.align		4
.L_18:
        /*0070*/ 	.word	index@(_Z9kernel1b3PKtiimmiPKiPt)
        /*0074*/ 	.word	0x00000000


	//----- nvinfo : EIATTR_MIN_STACK_SIZE
	.align		4
.L_19:
        /*0078*/ 	.byte	0x04, 0x12
        /*007a*/ 	.short	(.L_21 - .L_20)
	.align		4
.L_20:
        /*007c*/ 	.word	index@(_Z9kernel2a1PKtiimmiPKiPt)
        /*0080*/ 	.word	0x00000000


	//----- nvinfo : EIATTR_MIN_STACK_SIZE
	.align		4
.L_21:
        /*0084*/ 	.byte	0x04, 0x12
        /*0086*/ 	.short	(.L_23 - .L_22)
	.align		4
.L_22:
        /*0088*/ 	.word	index@(_Z9kernel1b1PKtiimmiPKiPt)
        /*008c*/ 	.word	0x00000000
.L_23:


//--------------------- .nv.compat                --------------------------
	.section	.nv.compat,"",@"SHT_CUDA_COMPAT_INFO"
	.align	4
        /*0000*/ 	.byte	0x02, 0x09, 0x00, 0x00, 0x02, 0x02, 0x01, 0x00, 0x02, 0x05, 0x05, 0x00, 0x03, 0x07, 0x01, 0x01
        /*0010*/ 	.byte	0x02, 0x03, 0x00, 0x00, 0x02, 0x06, 0x01, 0x00, 0x04, 0x0b, 0x08, 0x00, 0x09, 0x00, 0x00, 0x00
        /*0020*/ 	.byte	0x00, 0x00, 0x00, 0x00


//--------------------- .nv.info._Z9kernel2a3PKtiimmiPKiPt --------------------------
	.section	.nv.info._Z9kernel2a3PKtiimmiPKiPt,"",@"SHT_CUDA_INFO"
	.sectionflags	@""
	.align	4


	//----- nvinfo : EIATTR_CUDA_API_VERSION
	.align		4
        /*0000*/ 	.byte	0x04, 0x37
        /*0002*/ 	.short	(.L_25 - .L_24)
.L_24:
        /*0004*/ 	.word	0x00000082


	//----- nvinfo : EIATTR_KPARAM_INFO
	.align		4
.L_25:
        /*0008*/ 	.byte	0x04, 0x17
        /*000a*/ 	.short	(.L_27 - .L_26)
.L_26:
        /*000c*/ 	.word	0x00000000
        /*0010*/ 	.short	0x0007
        /*0012*/ 	.short	0x0030
        /*0014*/ 	.byte	0x00, 0xf5, 0x21, 0x00


	//----- nvinfo : EIATTR_KPARAM_INFO
	.align		4
.L_27:
        /*0018*/ 	.byte	0x04, 0x17
        /*001a*/ 	.short	(.L_29 - .L_28)
.L_28:
        /*001c*/ 	.word	0x00000000
        /*0020*/ 	.short	0x0006
        /*0022*/ 	.short	0x0028
        /*0024*/ 	.byte	0x00, 0xf5, 0x21, 0x00


	//----- nvinfo : EIATTR_KPARAM_INFO
	.align		4
.L_29:
        /*0028*/ 	.byte	0x04, 0x17
        /*002a*/ 	.short	(.L_31 - .L_30)
.L_30:
        /*002c*/ 	.word	0x00000000
        /*0030*/ 	.short	0x0005
        /*0032*/ 	.short	0x0020
        /*0034*/ 	.byte	0x00, 0xf0, 0x11, 0x00


	//----- nvinfo : EIATTR_KPARAM_INFO
	.align		4
.L_31:
        /*0038*/ 	.byte	0x04, 0x17
        /*003a*/ 	.short	(.L_33 - .L_32)
.L_32:
        /*003c*/ 	.word	0x00000000
        /*0040*/ 	.short	0x0004
        /*0042*/ 	.short	0x0018
        /*0044*/ 	.byte	0x00, 0xf0, 0x21, 0x00


	//----- nvinfo : EIATTR_KPARAM_INFO
	.align		4
.L_33:
        /*0048*/ 	.byte	0x04, 0x17
        /*004a*/ 	.short	(.L_35 - .L_34)
.L_34:
        /*004c*/ 	.word	0x00000000
        /*0050*/ 	.short	0x0003
        /*0052*/ 	.short	0x0010
        /*0054*/ 	.byte	0x00, 0xf0, 0x21, 0x00


	//----- nvinfo : EIATTR_KPARAM_INFO
	.align		4
.L_35:
        /*0058*/ 	.byte	0x04, 0x17
        /*005a*/ 	.short	(.L_37 - .L_36)
.L_36:
        /*005c*/ 	.word	0x00000000
        /*0060*/ 	.short	0x0002
        /*0062*/ 	.short	0x000c
        /*0064*/ 	.byte	0x00, 0xf0, 0x11, 0x00


	//----- nvinfo : EIATTR_KPARAM_INFO
	.align		4
.L_37:
        /*0068*/ 	.byte	0x04, 0x17
        /*006a*/ 	.short	(.L_39 - .L_38)
.L_38:
        /*006c*/ 	.word	0x00000000
        /*0070*/ 	.short	0x0001
        /*0072*/ 	.short	0x0008
        /*0074*/ 	.byte	0x00, 0xf0, 0x11, 0x00


	//----- nvinfo : EIATTR_KPARAM_INFO
	.align		4
.L_39:
        /*0078*/ 	.byte	0x04, 0x17
        /*007a*/ 	.short	(.L_41 - .L_40)
.L_40:
        /*007c*/ 	.word	0x00000000
        /*0080*/ 	.short	0x0000
        /*0082*/ 	.short	0x0000
        /*0084*/ 	.byte	0x00, 0xf5, 0x21, 0x00


	//----- nvinfo : EIATTR_SPARSE_MMA_MASK
	.align		4
.L_41:
        /*0088*/ 	.byte	0x03, 0x50
        /*008a*/ 	.short	0x0000


	//----- nvinfo : EIATTR_MAXREG_COUNT
	.align		4
        /*008c*/ 	.byte	0x03, 0x1b
        /*008e*/ 	.short	0x00ff


	//----- nvinfo : EIATTR_MERCURY_ISA_VERSION
	.align		4
        /*0090*/ 	.byte	0x03, 0x5f
        /*0092*/ 	.short	0x0101


	//----- nvinfo : EIATTR_VRC_CTA_INIT_COUNT
	.align		4
        /*0094*/ 	.byte	0x02, 0x4a
	.zero		1
	.zero		1


	//----- nvinfo : EIATTR_EXIT_INSTR_OFFSETS
	.align		4
        /*0098*/ 	.byte	0x04, 0x1c
        /*009a*/ 	.short	(.L_43 - .L_42)


	//   ....[0]....
.L_42:
        /*009c*/ 	.word	0x000000d0


	//   ....[1]....
        /*00a0*/ 	.word	0x00001250


	//----- nvinfo : EIATTR_CBANK_PARAM_SIZE
	.align		4
.L_43:
        /*00a4*/ 	.byte	0x03, 0x19
        /*00a6*/ 	.short	0x0038


	//----- nvinfo : EIATTR_PARAM_CBANK
	.align		4
        /*00a8*/ 	.byte	0x04, 0x0a
        /*00aa*/ 	.short	(.L_45 - .L_44)
	.align		4
.L_44:
        /*00ac*/ 	.word	index@(.nv.constant0._Z9kernel2a3PKtiimmiPKiPt)
        /*00b0*/ 	.short	0x0380
        /*00b2*/ 	.short	0x0038


	//----- nvinfo : EIATTR_SW_WAR
	.align		4
.L_45:
        /*00b4*/ 	.byte	0x04, 0x36
        /*00b6*/ 	.short	(.L_47 - .L_46)
.L_46:
        /*00b8*/ 	.word	0x00000008
.L_47:


//--------------------- .nv.info._Z9kernel1b3PKtiimmiPKiPt --------------------------
	.section	.nv.info._Z9kernel1b3PKtiimmiPKiPt,"",@"SHT_CUDA_INFO"
	.sectionflags	@""
	.align	4


	//----- nvinfo : EIATTR_CUDA_API_VERSION
	.align		4
        /*0000*/ 	.byte	0x04, 0x37
        /*0002*/ 	.short	(.L_49 - .L_48)
.L_48:
        /*0004*/ 	.word	0x00000082


	//----- nvinfo : EIATTR_KPARAM_INFO
	.align		4
.L_49:
        /*0008*/ 	.byte	0x04, 0x17
        /*000a*/ 	.short	(.L_51 - .L_50)
.L_50:
        /*000c*/ 	.word	0x00000000
        /*0010*/ 	.short	0x0007
        /*0012*/ 	.short	0x0030
        /*0014*/ 	.byte	0x00, 0xf5, 0x21, 0x00


	//----- nvinfo : EIATTR_KPARAM_INFO
	.align		4
.L_51:
        /*0018*/ 	.byte	0x04, 0x17
        /*001a*/ 	.short	(.L_53 - .L_52)
.L_52:
        /*001c*/ 	.word	0x00000000
        /*0020*/ 	.short	0x0006
        /*0022*/ 	.short	0x0028
        /*0024*/ 	.byte	0x00, 0xf5, 0x21, 0x00


	//----- nvinfo : EIATTR_KPARAM_INFO
	.align		4
.L_53:
        /*0028*/ 	.byte	0x04, 0x17
        /*002a*/ 	.short	(.L_55 - .L_54)
.L_54:
        /*002c*/ 	.word	0x00000000
        /*0030*/ 	.short	0x0005
        /*0032*/ 	.short	0x0020
        /*0034*/ 	.byte	0x00, 0xf0, 0x11, 0x00


	//----- nvinfo : EIATTR_KPARAM_INFO
	.align		4
.L_55:
        /*0038*/ 	.byte	0x04, 0x17
        /*003a*/ 	.short	(.L_57 - .L_56)
.L_56:
        /*003c*/ 	.word	0x00000000
        /*0040*/ 	.short	0x0004
        /*0042*/ 	.short	0x0018
        /*0044*/ 	.byte	0x00, 0xf0, 0x21, 0x00


	//----- nvinfo : EIATTR_KPARAM_INFO
	.align		4
.L_57:
        /*0048*/ 	.byte	0x04, 0x17
        /*004a*/ 	.short	(.L_59 - .L_58)
.L_58:
        /*004c*/ 	.word	0x00000000
        /*0050*/ 	.short	0x0003
        /*0052*/ 	.short	0x0010
        /*0054*/ 	.byte	0x00, 0xf0, 0x21, 0x00


	//----- nvinfo : EIATTR_KPARAM_INFO
	.align		4
.L_59:
        /*0058*/ 	.byte	0x04, 0x17
        /*005a*/ 	.short	(.L_61 - .L_60)
.L_60:
        /*005c*/ 	.word	0x00000000
        /*0060*/ 	.short	0x0002
        /*0062*/ 	.short	0x000c
        /*0064*/ 	.byte	0x00, 0xf0, 0x11, 0x00


	//----- nvinfo : EIATTR_KPARAM_INFO
	.align		4
.L_61:
        /*0068*/ 	.byte	0x04, 0x17
        /*006a*/ 	.short	(.L_63 - .L_62)
.L_62:
        /*006c*/ 	.word	0x00000000
        /*0070*/ 	.short	0x0001
        /*0072*/ 	.short	0x0008
        /*0074*/ 	.byte	0x00, 0xf0, 0x11, 0x00


	//----- nvinfo : EIATTR_KPARAM_INFO
	.align		4
.L_63:
        /*0078*/ 	.byte	0x04, 0x17
        /*007a*/ 	.short	(.L_65 - .L_64)
.L_64:
        /*007c*/ 	.word	0x00000000
        /*0080*/ 	.short	0x0000
        /*0082*/ 	.short	0x0000
        /*0084*/ 	.byte	0x00, 0xf5, 0x21, 0x00


	//----- nvinfo : EIATTR_SPARSE_MMA_MASK
	.align		4
.L_65:
        /*0088*/ 	.byte	0x03, 0x50
        /*008a*/ 	.short	0x0000


	//----- nvinfo : EIATTR_MAXREG_COUNT
	.align		4
        /*008c*/ 	.byte	0x03, 0x1b
        /*008e*/ 	.short	0x00ff


	//----- nvinfo : EIATTR_MERCURY_ISA_VERSION
	.align		4
        /*0090*/ 	.byte	0x03, 0x5f
        /*0092*/ 	.short	0x0101


	//----- nvinfo : EIATTR_VRC_CTA_INIT_COUNT
	.align		4
        /*0094*/ 	.byte	0x02, 0x4a
	.zero		1
	.zero		1


	//----- nvinfo : EIATTR_EXIT_INSTR_OFFSETS
	.align		4
        /*0098*/ 	.byte	0x04, 0x1c
        /*009a*/ 	.short	(.L_67 - .L_66)


	//   ....[0]....
.L_66:
        /*009c*/ 	.word	0x000000d0


	//   ....[1]....
        /*00a0*/ 	.word	0x000011c0


	//----- nvinfo : EIATTR_CBANK_PARAM_SIZE
	.align		4
.L_67:
        /*00a4*/ 	.byte	0x03, 0x19
        /*00a6*/ 	.short	0x0038


	//----- nvinfo : EIATTR_PARAM_CBANK
	.align		4
        /*00a8*/ 	.byte	0x04, 0x0a
        /*00aa*/ 	.short	(.L_69 - .L_68)
	.align		4
.L_68:
        /*00ac*/ 	.word	index@(.nv.constant0._Z9kernel1b3PKtiimmiPKiPt)
        /*00b0*/ 	.short	0x0380
        /*00b2*/ 	.short	0x0038


	//----- nvinfo : EIATTR_SW_WAR
	.align		4
.L_69:
        /*00b4*/ 	.byte	0x04, 0x36
        /*00b6*/ 	.short	(.L_71 - .L_70)
.L_70:
        /*00b8*/ 	.word	0x00000008
.L_71:


//--------------------- .nv.info._Z9kernel2a1PKtiimmiPKiPt --------------------------
	.section	.nv.info._Z9kernel2a1PKtiimmiPKiPt,"",@"SHT_CUDA_INFO"
	.sectionflags	@""
	.align	4


	//----- nvinfo : EIATTR_CUDA_API_VERSION
	.align		4
        /*0000*/ 	.byte	0x04, 0x37
        /*0002*/ 	.short	(.L_73 - .L_72)
.L_72:
        /*0004*/ 	.word	0x00000082


	//----- nvinfo : EIATTR_KPARAM_INFO
	.align		4
.L_73:
        /*0008*/ 	.byte	0x04, 0x17
        /*000a*/ 	.short	(.L_75 - .L_74)
.L_74:
        /*000c*/ 	.word	0x00000000
        /*0010*/ 	.short	0x0007
        /*0012*/ 	.short	0x0030
        /*0014*/ 	.byte	0x00, 0xf5, 0x21, 0x00


	//----- nvinfo : EIATTR_KPARAM_INFO
	.align		4
.L_75:
        /*0018*/ 	.byte	0x04, 0x17
        /*001a*/ 	.short	(.L_77 - .L_76)
.L_76:
        /*001c*/ 	.word	0x00000000
        /*0020*/ 	.short	0x0006
        /*0022*/ 	.short	0x0028
        /*0024*/ 	.byte	0x00, 0xf5, 0x21, 0x00


	//----- nvinfo : EIATTR_KPARAM_INFO
	.align		4
.L_77:
        /*0028*/ 	.byte	0x04, 0x17
        /*002a*/ 	.short	(.L_79 - .L_78)
.L_78:
        /*002c*/ 	.word	0x00000000
        /*0030*/ 	.short	0x0005
        /*0032*/ 	.short	0x0020
        /*0034*/ 	.byte	0x00, 0xf0, 0x11, 0x00


	//----- nvinfo : EIATTR_KPARAM_INFO
	.align		4
.L_79:
        /*0038*/ 	.byte	0x04, 0x17
        /*003a*/ 	.short	(.L_81 - .L_80)
.L_80:
        /*003c*/ 	.word	0x00000000
        /*0040*/ 	.short	0x0004
        /*0042*/ 	.short	0x0018
        /*0044*/ 	.byte	0x00, 0xf0, 0x21, 0x00


	//----- nvinfo : EIATTR_KPARAM_INFO
	.align		4
.L_81:
        /*0048*/ 	.byte	0x04, 0x17
        /*004a*/ 	.short	(.L_83 - .L_82)
.L_82:
        /*004c*/ 	.word	0x00000000
        /*0050*/ 	.short	0x0003
        /*0052*/ 	.short	0x0010
        /*0054*/ 	.byte	0x00, 0xf0, 0x21, 0x00


	//----- nvinfo : EIATTR_KPARAM_INFO
	.align		4
.L_83:
        /*0058*/ 	.byte	0x04, 0x17
        /*005a*/ 	.short	(.L_85 - .L_84)
.L_84:
        /*005c*/ 	.word	0x00000000
        /*0060*/ 	.short	0x0002
        /*0062*/ 	.short	0x000c
        /*0064*/ 	.byte	0x00, 0xf0, 0x11, 0x00


	//----- nvinfo : EIATTR_KPARAM_INFO
	.align		4
.L_85:
        /*0068*/ 	.byte	0x04, 0x17
        /*006a*/ 	.short	(.L_87 - .L_86)
.L_86:
        /*006c*/ 	.word	0x00000000
        /*0070*/ 	.short	0x0001
        /*0072*/ 	.short	0x0008
        /*0074*/ 	.byte	0x00, 0xf0, 0x11, 0x00


	//----- nvinfo : EIATTR_KPARAM_INFO
	.align		4
.L_87:
        /*0078*/ 	.byte	0x04, 0x17
        /*007a*/ 	.short	(.L_89 - .L_88)
.L_88:
        /*007c*/ 	.word	0x00000000
        /*0080*/ 	.short	0x0000
        /*0082*/ 	.short	0x0000
        /*0084*/ 	.byte	0x00, 0xf5, 0x21, 0x00


	//----- nvinfo : EIATTR_SPARSE_MMA_MASK
	.align		4
.L_89:
        /*0088*/ 	.byte	0x03, 0x50
        /*008a*/ 	.short	0x0000


	//----- nvinfo : EIATTR_MAXREG_COUNT
	.align		4
        /*008c*/ 	.byte	0x03, 0x1b
        /*008e*/ 	.short	0x00ff


	//----- nvinfo : EIATTR_MERCURY_ISA_VERSION
	.align		4
        /*0090*/ 	.byte	0x03, 0x5f
        /*0092*/ 	.short	0x0101


	//----- nvinfo : EIATTR_VRC_CTA_INIT_COUNT
	.align		4
        /*0094*/ 	.byte	0x02, 0x4a
	.zero		1
	.zero		1


	//----- nvinfo : EIATTR_EXIT_INSTR_OFFSETS
	.align		4
        /*0098*/ 	.byte	0x04, 0x1c
        /*009a*/ 	.short	(.L_91 - .L_90)


	//   ....[0]....
.L_90:
        /*009c*/ 	.word	0x000000d0


	//   ....[1]....
        /*00a0*/ 	.word	0x00001760


	//----- nvinfo : EIATTR_CBANK_PARAM_SIZE
	.align		4
.L_91:
        /*00a4*/ 	.byte	0x03, 0x19
        /*00a6*/ 	.short	0x0038


	//----- nvinfo : EIATTR_PARAM_CBANK
	.align		4
        /*00a8*/ 	.byte	0x04, 0x0a
        /*00aa*/ 	.short	(.L_93 - .L_92)
	.align		4
.L_92:
        /*00ac*/ 	.word	index@(.nv.constant0._Z9kernel2a1PKtiimmiPKiPt)
        /*00b0*/ 	.short	0x0380
        /*00b2*/ 	.short	0x0038


	//----- nvinfo : EIATTR_SW_WAR
	.align		4
.L_93:
        /*00b4*/ 	.byte	0x04, 0x36
        /*00b6*/ 	.short	(.L_95 - .L_94)
.L_94:
        /*00b8*/ 	.word	0x00000008
.L_95:


//--------------------- .nv.info._Z9kernel1b1PKtiimmiPKiPt --------------------------
	.section	.nv.info._Z9kernel1b1PKtiimmiPKiPt,"",@"SHT_CUDA_INFO"
	.sectionflags	@""
	.align	4


	//----- nvinfo : EIATTR_CUDA_API_VERSION
	.align		4
        /*0000*/ 	.byte	0x04, 0x37
        /*0002*/ 	.short	(.L_97 - .L_96)
.L_96:
        /*0004*/ 	.word	0x00000082


	//----- nvinfo : EIATTR_KPARAM_INFO
	.align		4
.L_97:
        /*0008*/ 	.byte	0x04, 0x17
        /*000a*/ 	.short	(.L_99 - .L_98)
.L_98:
        /*000c*/ 	.word	0x00000000
        /*0010*/ 	.short	0x0007
        /*0012*/ 	.short	0x0030
        /*0014*/ 	.byte	0x00, 0xf5, 0x21, 0x00


	//----- nvinfo : EIATTR_KPARAM_INFO
	.align		4
.L_99:
        /*0018*/ 	.byte	0x04, 0x17
        /*001a*/ 	.short	(.L_101 - .L_100)
.L_100:
        /*001c*/ 	.word	0x00000000
        /*0020*/ 	.short	0x0006
        /*0022*/ 	.short	0x0028
        /*0024*/ 	.byte	0x00, 0xf5, 0x21, 0x00


	//----- nvinfo : EIATTR_KPARAM_INFO
	.align		4
.L_101:
        /*0028*/ 	.byte	0x04, 0x17
        /*002a*/ 	.short	(.L_103 - .L_102)
.L_102:
        /*002c*/ 	.word	0x00000000
        /*0030*/ 	.short	0x0005
        /*0032*/ 	.short	0x0020
        /*0034*/ 	.byte	0x00, 0xf0, 0x11, 0x00


	//----- nvinfo : EIATTR_KPARAM_INFO
	.align		4
.L_103:
        /*0038*/ 	.byte	0x04, 0x17
        /*003a*/ 	.short	(.L_105 - .L_104)
.L_104:
        /*003c*/ 	.word	0x00000000
        /*0040*/ 	.short	0x0004
        /*0042*/ 	.short	0x0018
        /*0044*/ 	.byte	0x00, 0xf0, 0x21, 0x00


	//----- nvinfo : EIATTR_KPARAM_INFO
	.align		4
.L_105:
        /*0048*/ 	.byte	0x04, 0x17
        /*004a*/ 	.short	(.L_107 - .L_106)
.L_106:
        /*004c*/ 	.word	0x00000000
        /*0050*/ 	.short	0x0003
        /*0052*/ 	.short	0x0010
        /*0054*/ 	.byte	0x00, 0xf0, 0x21, 0x00


	//----- nvinfo : EIATTR_KPARAM_INFO
	.align		4
.L_107:
        /*0058*/ 	.byte	0x04, 0x17
        /*005a*/ 	.short	(.L_109 - .L_108)
.L_108:
        /*005c*/ 	.word	0x00000000
        /*0060*/ 	.short	0x0002
        /*0062*/ 	.short	0x000c
        /*0064*/ 	.byte	0x00, 0xf0, 0x11, 0x00


	//----- nvinfo : EIATTR_KPARAM_INFO
	.align		4
.L_109:
        /*0068*/ 	.byte	0x04, 0x17
        /*006a*/ 	.short	(.L_111 - .L_110)
.L_110:
        /*006c*/ 	.word	0x00000000
        /*0070*/ 	.short	0x0001
        /*0072*/ 	.short	0x0008
        /*0074*/ 	.byte	0x00, 0xf0, 0x11, 0x00


	//----- nvinfo : EIATTR_KPARAM_INFO
	.align		4
.L_111:
        /*0078*/ 	.byte	0x04, 0x17
        /*007a*/ 	.short	(.L_113 - .L_112)
.L_112:
        /*007c*/ 	.word	0x00000000
        /*0080*/ 	.short	0x0000
        /*0082*/ 	.short	0x0000
        /*0084*/ 	.byte	0x00, 0xf5, 0x21, 0x00


	//----- nvinfo : EIATTR_SPARSE_MMA_MASK
	.align		4
.L_113:
        /*0088*/ 	.byte	0x03, 0x50
        /*008a*/ 	.short	0x0000


	//----- nvinfo : EIATTR_MAXREG_COUNT
	.align		4
        /*008c*/ 	.byte	0x03, 0x1b
        /*008e*/ 	.short	0x00ff


	//----- nvinfo : EIATTR_MERCURY_ISA_VERSION
	.align		4
        /*0090*/ 	.byte	0x03, 0x5f
        /*0092*/ 	.short	0x0101


	//----- nvinfo : EIATTR_VRC_CTA_INIT_COUNT
	.align		4
        /*0094*/ 	.byte	0x02, 0x4a
	.zero		1
	.zero		1


	//----- nvinfo : EIATTR_EXIT_INSTR_OFFSETS
	.align		4
        /*0098*/ 	.byte	0x04, 0x1c
        /*009a*/ 	.short	(.L_115 - .L_114)


	//   ....[0]....
.L_114:
        /*009c*/ 	.word	0x000000d0


	//   ....[1]....
        /*00a0*/ 	.word	0x00001220


	//----- nvinfo : EIATTR_CBANK_PARAM_SIZE
	.align		4
.L_115:
        /*00a4*/ 	.byte	0x03, 0x19
        /*00a6*/ 	.short	0x0038


	//----- nvinfo : EIATTR_PARAM_CBANK
	.align		4
        /*00a8*/ 	.byte	0x04, 0x0a
        /*00aa*/ 	.short	(.L_117 - .L_116)
	.align		4
.L_116:
        /*00ac*/ 	.word	index@(.nv.constant0._Z9kernel1b1PKtiimmiPKiPt)
        /*00b0*/ 	.short	0x0380
        /*00b2*/ 	.short	0x0038


	//----- nvinfo : EIATTR_SW_WAR
	.align		4
.L_117:
        /*00b4*/ 	.byte	0x04, 0x36
        /*00b6*/ 	.short	(.L_119 - .L_118)
.L_118:
        /*00b8*/ 	.word	0x00000008
.L_119:


//--------------------- .nv.callgraph             --------------------------
	.section	.nv.callgraph,"",@"SHT_CUDA_CALLGRAPH"
	.align	4
	.sectionentsize	8
	.align		4
        /*0000*/ 	.word	0x00000000
	.align		4
        /*0004*/ 	.word	0xffffffff
	.align		4
        /*0008*/ 	.word	0x00000000
	.align		4
        /*000c*/ 	.word	0xfffffffe
	.align		4
        /*0010*/ 	.word	0x00000000
	.align		4
        /*0014*/ 	.word	0xfffffffd
	.align		4
        /*0018*/ 	.word	0x00000000
	.align		4
        /*001c*/ 	.word	0xfffffffc


//--------------------- .text._Z9kernel2a3PKtiimmiPKiPt --------------------------
	.section	.text._Z9kernel2a3PKtiimmiPKiPt,"ax",@progbits
	.align	128
        .global         _Z9kernel2a3PKtiimmiPKiPt
        .type           _Z9kernel2a3PKtiimmiPKiPt,@function
        .size           _Z9kernel2a3PKtiimmiPKiPt,(.L_x_20 - _Z9kernel2a3PKtiimmiPKiPt)
        .other          _Z9kernel2a3PKtiimmiPKiPt,@"STO_CUDA_ENTRY STV_DEFAULT"
_Z9kernel2a3PKtiimmiPKiPt:
.text._Z9kernel2a3PKtiimmiPKiPt:
[----:B------:R-:W-:Y:S01]  /*0000*/  LDC R1, c[0x0][0x37c] ;  /* 0x0000df00ff017b82 */ /* 0x000fe20000000800 */
[----:B------:R-:W0:Y:S07]  /*0010*/  S2R R10, SR_TID.Z ;  /* 0x00000000000a7919 */ /* 0x000e2e0000002300 */
[----:B------:R-:W1:Y:S01]  /*0020*/  S2UR UR4, SR_CTAID.Z ;  /* 0x00000000000479c3 */ /* 0x000e620000002700 */
[----:B------:R-:W2:Y:S01]  /*0030*/  LDCU.64 UR6, c[0x0][0x388] ;  /* 0x00007100ff0677ac */ /* 0x000ea20008000a00 */
[----:B------:R-:W3:Y:S06]  /*0040*/  S2R R3, SR_TID.Y ;  /* 0x0000000000037919 */ /* 0x000eec0000002200 */
[----:B------:R-:W3:Y:S01]  /*0050*/  LDC R2, c[0x0][0x364] ;  /* 0x0000d900ff027b82 */ /* 0x000ee20000000800 */
[----:B------:R-:W1:Y:S07]  /*0060*/  LDCU UR5, c[0x0][0x368] ;  /* 0x00006d00ff0577ac */ /* 0x000e6e0008000800 */
[----:B------:R-:W3:Y:S01]  /*0070*/  S2UR UR8, SR_CTAID.Y ;  /* 0x00000000000879c3 */ /* 0x000ee20000002600 */
[----:B-1----:R-:W-:-:S06]  /*0080*/  UIMAD UR4, UR4, UR5, URZ ;  /* 0x00000005040472a4 */ /* 0x002fcc000f8e02ff */
[----:B0-----:R-:W-:-:S05]  /*0090*/  VIADD R0, R10, UR4 ;  /* 0x000000040a007c36 */ /* 0x001fca0008000000 */
[----:B--2---:R-:W-:Y:S01]  /*00a0*/  ISETP.GE.AND P0, PT, R0, UR7, PT ;  /* 0x0000000700007c0c */ /* 0x004fe2000bf06270 */
[----:B---3--:R-:W-:-:S05]  /*00b0*/  IMAD R2, R2, UR8, R3 ;  /* 0x0000000802027c24 */ /* 0x008fca000f8e0203 */
[----:B------:R-:W-:-:S13]  /*00c0*/  ISETP.GE.OR P0, PT, R2, UR6, P0 ;  /* 0x0000000602007c0c */ /* 0x000fda0008706670 */
[----:B------:R-:W-:Y:S05]  /*00d0*/  @P0 EXIT ;  /* 0x000000000000094d */ /* 0x000fea0003800000 */
[----:B------:R-:W0:Y:S01]  /*00e0*/  LDC R11, c[0x0][0x3a0] ;  /* 0x0000e800ff0b7b82 */ /* 0x000e220000000800 */
[----:B------:R-:W1:Y:S01]  /*00f0*/  S2R R3, SR_CTAID.X ;  /* 0x0000000000037919 */ /* 0x000e620000002500 */
[----:B------:R-:W2:Y:S01]  /*0100*/  LDCU.64 UR10, c[0x0][0x358] ;  /* 0x00006b00ff0a77ac */ /* 0x000ea20008000a00 */
[----:B------:R-:W-:Y:S02]  /*0110*/  IMAD.MOV.U32 R15, RZ, RZ, RZ ;  /* 0x000000ffff0f7224 */ /* 0x000fe400078e00ff */
[----:B------:R-:W-:Y:S01]  /*0120*/  IMAD.MOV.U32 R20, RZ, RZ, RZ ;  /* 0x000000ffff147224 */ /* 0x000fe200078e00ff */
[----:B0-----:R-:W-:-:S04]  /*0130*/  SHF.R.S32.HI R4, RZ, 0x1, R11 ;  /* 0x00000001ff047819 */ /* 0x001fc8000001140b */
[----:B------:R-:W-:-:S13]  /*0140*/  ISETP.GE.AND P0, PT, R4, 0x1, PT ;  /* 0x000000010400780c */ /* 0x000fda0003f06270 */
[----:B-12---:R-:W-:Y:S05]  /*0150*/  @!P0 BRA `(.L_x_0) ;  /* 0x0000000c00bc8947 */ /* 0x006fea0003800000 */
[----:B------:R-:W-:Y:S01]  /*0160*/  ISETP.GE.U32.AND P0, PT, R4, 0x4, PT ;  /* 0x000000040400780c */ /* 0x000fe20003f06070 */
[----:B------:R-:W-:Y:S01]  /*0170*/  HFMA2 R20, -RZ, RZ, 0, 0 ;  /* 0x00000000ff147431 */ /* 0x000fe200000001ff */
[----:B------:R-:W-:Y:S01]  /*0180*/  SHF.R.U32.HI R5, RZ, 0x1, R11 ;  /* 0x00000001ff057819 */ /* 0x000fe2000001160b */
[----:B------:R-:W-:Y:S02]  /*0190*/  IMAD R6, R2, 0x3, R3 ;  /* 0x0000000302067824 */ /* 0x000fe400078e0203 */
[----:B------:R-:W-:Y:S01]  /*01a0*/  IMAD.MOV.U32 R9, RZ, RZ, RZ ;  /* 0x000000ffff097224 */ /* 0x000fe200078e00ff */
[----:B------:R-:W-:Y:S01]  /*01b0*/  IADD3 R8, PT, PT, -R5, R11, R0 ;  /* 0x0000000b05087210 */ /* 0x000fe20007ffe100 */
[----:B------:R-:W-:-:S06]  /*01c0*/  IMAD.IADD R7, R0, 0x1, -R5 ;  /* 0x0000000100077824 */ /* 0x000fcc00078e0a05 */
[----:B------:R-:W-:Y:S05]  /*01d0*/  @!P0 BRA `(.L_x_1) ;  /* 0x0000000800108947 */ /* 0x000fea0003800000 */
[----:B------:R-:W0:Y:S01]  /*01e0*/  LDCU.64 UR6, c[0x0][0x3a8] ;  /* 0x00007500ff0677ac */ /* 0x000e220008000a00 */
[----:B------:R-:W-:Y:S02]  /*01f0*/  IADD3 R10, PT, PT, R11, UR4, R10 ;  /* 0x000000040b0a7c10 */ /* 0x000fe4000fffe00a */
[----:B------:R-:W-:Y:S01]  /*0200*/  LOP3.LUT R9, R4, 0x7ffffffc, RZ, 0xc0, !PT ;  /* 0x7ffffffc04097812 */ /* 0x000fe200078ec0ff */
[----:B------:R-:W1:Y:S01]  /*0210*/  LDCU UR8, c[0x0][0x388] ;  /* 0x00007100ff0877ac */ /* 0x000e620008000800 */
[----:B------:R-:W-:Y:S01]  /*0220*/  IADD3 R5, PT, PT, R10, -0x2, -R5 ;  /* 0xfffffffe0a057810 */ /* 0x000fe20007ffe805 */
[----:B------:R-:W-:Y:S01]  /*0230*/  VIADD R10, R7, 0x3 ;  /* 0x00000003070a7836 */ /* 0x000fe20000000000 */
[----:B------:R-:W-:Y:S01]  /*0240*/  MOV R20, RZ ;  /* 0x000000ff00147202 */ /* 0x000fe20000000f00 */
[----:B------:R-:W-:Y:S01]  /*0250*/  IMAD.MOV R11, RZ, RZ, -R9 ;  /* 0x000000ffff0b7224 */ /* 0x000fe200078e0a09 */
[----:B0-----:R-:W-:-:S04]  /*0260*/  UIADD3 UR5, UP0, UPT, UR6, 0x8, URZ ;  /* 0x0000000806057890 */ /* 0x001fc8000ff1e0ff */
[----:B------:R-:W-:Y:S02]  /*0270*/  UIADD3.X UR6, UPT, UPT, URZ, UR7, URZ, UP0, !UPT ;  /* 0x00000007ff067290 */ /* 0x000fe400087fe4ff */
[----:B------:R-:W-:-:S04]  /*0280*/  IMAD.U32 R21, RZ, RZ, UR5 ;  /* 0x00000005ff157e24 */ /* 0x000fc8000f8e00ff */
[----:B-1----:R-:W-:-:S07]  /*0290*/  IMAD.U32 R28, RZ, RZ, UR6 ;  /* 0x00000006ff1c7e24 */ /* 0x002fce000f8e00ff */
.L_x_2:
[----:B------:R-:W-:Y:S01]  /*02a0*/  IADD3 R27, PT, PT, R10, -0x3, RZ ;  /* 0xfffffffd0a1b7810 */ /* 0x000fe20007ffe0ff */
[----:B------:R-:W-:Y:S01]  /*02b0*/  VIADD R29, R5, 0x1 ;  /* 0x00000001051d7836 */ /* 0x000fe20000000000 */
[----:B------:R-:W-:Y:S02]  /*02c0*/  UMOV UR6, UR8 ;  /* 0x0000000800067c82 */ /* 0x000fe40008000000 */
[----:B------:R-:W-:Y:S02]  /*02d0*/  ISETP.GE.AND P0, PT, R27, UR6, PT ;  /* 0x000000061b007c0c */ /* 0x000fe4000bf06270 */
[----:B------:R-:W-:Y:S02]  /*02e0*/  ISETP.GE.AND P2, PT, R29, UR6, PT ;  /* 0x000000061d007c0c */ /* 0x000fe4000bf46270 */
[----:B------:R-:W-:Y:S02]  /*02f0*/  ISETP.LT.OR P1, PT, R27, RZ, P0 ;  /* 0x000000ff1b00720c */ /* 0x000fe40000721670 */
[----:B------:R-:W-:-:S11]  /*0300*/  ISETP.LT.OR P0, PT, R29, RZ, P2 ;  /* 0x000000ff1d00720c */ /* 0x000fd60001701670 */
[----:B------:R-:W0:Y:S01]  /*0310*/  @!P1 LDC.64 R12, c[0x0][0x398] ;  /* 0x0000e600ff0c9b82 */ /* 0x000e220000000a00 */
[----:B------:R-:W-:Y:S01]  /*0320*/  @!P1 IMAD.MOV.U32 R18, RZ, RZ, R6 ;  /* 0x000000ffff129224 */ /* 0x000fe200078e0006 */
[----:B------:R-:W-:Y:S01]  /*0330*/  @!P0 MOV R16, R6 ;  /* 0x0000000600108202 */ /* 0x000fe20000000f00 */
[----:B------:R-:W-:Y:S02]  /*0340*/  @!P0 IMAD.MOV.U32 R17, RZ, RZ, RZ ;  /* 0x000000ffff118224 */ /* 0x000fe400078e00ff */
[----:B------:R-:W-:-:S03]  /*0350*/  @!P1 IMAD.MOV.U32 R19, RZ, RZ, RZ ;  /* 0x000000ffff139224 */ /* 0x000fc600078e00ff */
[----:B------:R-:W1:Y:S01]  /*0360*/  @!P0 LDC.64 R14, c[0x0][0x398] ;  /* 0x0000e600ff0e8b82 */ /* 0x000e620000000a00 */
[----:B0-----:R-:W-:-:S07]  /*0370*/  @!P1 IMAD.WIDE.U32 R24, R27, R12, R18 ;  /* 0x0000000c1b189225 */ /* 0x001fce00078e0012 */
[----:B------:R-:W0:Y:S01]  /*0380*/  @!P0 LDC.64 R18, c[0x0][0x380] ;  /* 0x0000e000ff128b82 */ /* 0x000e220000000a00 */
[----:B------:R-:W-:Y:S02]  /*0390*/  @!P1 IMAD R13, R27, R13, R25 ;  /* 0x0000000d1b0d9224 */ /* 0x000fe400078e0219 */
[----:B-1----:R-:W-:-:S05]  /*03a0*/  @!P0 IMAD.WIDE.U32 R22, R29, R14, R16 ;  /* 0x0000000e1d168225 */ /* 0x002fca00078e0010 */
[----:B------:R-:W1:Y:S01]  /*03b0*/  @!P1 LDC.64 R16, c[0x0][0x380] ;  /* 0x0000e000ff109b82 */ /* 0x000e620000000a00 */
[----:B------:R-:W-:Y:S01]  /*03c0*/  @!P0 IMAD R15, R29, R15, R23 ;  /* 0x0000000f1d0f8224 */ /* 0x000fe200078e0217 */
[----:B------:R-:W-:Y:S02]  /*03d0*/  MOV R23, R28 ;  /* 0x0000001c00177202 */ /* 0x000fe40000000f00 */
[----:B0-----:R-:W-:Y:S02]  /*03e0*/  @!P0 LEA R12, P3, R22, R18, 0x1 ;  /* 0x00000012160c8211 */ /* 0x001fe400078608ff */
[----:B-1----:R-:W-:-:S04]  /*03f0*/  @!P1 LEA R26, P2, R24, R16, 0x1 ;  /* 0x00000010181a9211 */ /* 0x002fc800078408ff */
[----:B------:R-:W-:Y:S02]  /*0400*/  @!P1 LEA.HI.X R27, R24, R17, R13, 0x1, P2 ;  /* 0x00000011181b9211 */ /* 0x000fe400010f0c0d */
[----:B------:R-:W-:Y:S01]  /*0410*/  @!P0 LEA.HI.X R13, R22, R19, R15, 0x1, P3 ;  /* 0x00000013160d8211 */ /* 0x000fe200018f0c0f */
[----:B------:R-:W-:Y:S02]  /*0420*/  IMAD.MOV.U32 R19, RZ, RZ, RZ ;  /* 0x000000ffff137224 */ /* 0x000fe400078e00ff */
[----:B------:R-:W-:Y:S02]  /*0430*/  IMAD.MOV.U32 R22, RZ, RZ, R21 ;  /* 0x000000ffff167224 */ /* 0x000fe400078e0015 */
[----:B------:R0:W2:Y:S04]  /*0440*/  @!P0 LDG.E.U16.CONSTANT R18, desc[UR10][R12.64] ;  /* 0x0000000a0c128981 */ /* 0x0000a8000c1e9500 */
[----:B------:R1:W2:Y:S04]  /*0450*/  @!P1 LDG.E.U16.CONSTANT R19, desc[UR10][R26.64] ;  /* 0x0000000a1a139981 */ /* 0x0002a8000c1e9500 */
[----:B------:R-:W3:Y:S01]  /*0460*/  LDG.E.CONSTANT R21, desc[UR10][R22.64+-0x8] ;  /* 0xfffff80a16157981 */ /* 0x000ee2000c1e9900 */
[----:B------:R-:W-:-:S05]  /*0470*/  VIADD R25, R10, 0xfffffffe ;  /* 0xfffffffe0a197836 */ /* 0x000fca0000000000 */
[----:B------:R-:W-:-:S04]  /*0480*/  ISETP.GE.AND P1, PT, R25, UR6, PT ;  /* 0x0000000619007c0c */ /* 0x000fc8000bf26270 */
[----:B------:R-:W-:Y:S02]  /*0490*/  ISETP.LT.OR P1, PT, R25, RZ, P1 ;  /* 0x000000ff1900720c */ /* 0x000fe40000f21670 */
[----:B------:R-:W-:-:S11]  /*04a0*/  ISETP.GE.AND P2, PT, R5, UR6, PT ;  /* 0x0000000605007c0c */ /* 0x000fd6000bf46270 */
[----:B------:R-:W1:Y:S01]  /*04b0*/  @!P1 LDC.64 R16, c[0x0][0x398] ;  /* 0x0000e600ff109b82 */ /* 0x000e620000000a00 */
[----:B------:R-:W-:Y:S01]  /*04c0*/  ISETP.LT.OR P2, PT, R5, RZ, P2 ;  /* 0x000000ff0500720c */ /* 0x000fe20001741670 */
[----:B0-----:R-:W-:-:S06]  /*04d0*/  @!P1 IMAD.MOV.U32 R12, RZ, RZ, R6 ;  /* 0x000000ffff0c9224 */ /* 0x001fcc00078e0006 */
[----:B------:R-:W0:Y:S01]  /*04e0*/  @!P1 LDC.64 R14, c[0x0][0x380] ;  /* 0x0000e000ff0e9b82 */ /* 0x000e220000000a00 */
[----:B------:R-:W-:Y:S02]  /*04f0*/  @!P1 IMAD.MOV.U32 R13, RZ, RZ, RZ ;  /* 0x000000ffff0d9224 */ /* 0x000fe400078e00ff */
[----:B-1----:R-:W-:-:S05]  /*0500*/  @!P1 IMAD.WIDE.U32 R26, R25, R16, R12 ;  /* 0x00000010191a9225 */ /* 0x002fca00078e000c */
[----:B------:R-:W1:Y:S01]  /*0510*/  @!P2 LDC.64 R12, c[0x0][0x398] ;  /* 0x0000e600ff0cab82 */ /* 0x000e620000000a00 */
[----:B------:R-:W-:-:S07]  /*0520*/  @!P1 IMAD R25, R25, R17, R27 ;  /* 0x0000001119199224 */ /* 0x000fce00078e021b */
[----:B------:R-:W4:Y:S01]  /*0530*/  @!P2 LDC.64 R16, c[0x0][0x380] ;  /* 0x0000e000ff10ab82 */ /* 0x000f220000000a00 */
[----:B0-----:R-:W-:Y:S02]  /*0540*/  @!P1 LEA R24, P3, R26, R14, 0x1 ;  /* 0x0000000e1a189211 */ /* 0x001fe400078608ff */
[----:B------:R-:W-:Y:S02]  /*0550*/  IADD3 R14, PT, PT, R10, -0x1, RZ ;  /* 0xffffffff0a0e7810 */ /* 0x000fe40007ffe0ff */
[----:B------:R-:W-:Y:S02]  /*0560*/  @!P1 LEA.HI.X R25, R26, R15, R25, 0x1, P3 ;  /* 0x0000000f1a199211 */ /* 0x000fe400018f0c19 */
[C---:B------:R-:W-:Y:S01]  /*0570*/  ISETP.GE.AND P3, PT, R14.reuse, UR6, PT ;  /* 0x000000060e007c0c */ /* 0x040fe2000bf66270 */
[----:B------:R-:W-:Y:S02]  /*0580*/  @!P2 IMAD.MOV.U32 R26, RZ, RZ, R6 ;  /* 0x000000ffff1aa224 */ /* 0x000fe400078e0006 */
[----:B------:R-:W-:Y:S01]  /*0590*/  @!P2 IMAD.MOV.U32 R27, RZ, RZ, RZ ;  /* 0x000000ffff1ba224 */ /* 0x000fe200078e00ff */
[----:B------:R-:W-:Y:S01]  /*05a0*/  ISETP.LT.OR P3, PT, R14, RZ, P3 ;  /* 0x000000ff0e00720c */ /* 0x000fe20001f61670 */
[----:B-1----:R-:W-:-:S04]  /*05b0*/  @!P2 IMAD.WIDE.U32 R26, R5, R12, R26 ;  /* 0x0000000c051aa225 */ /* 0x002fc800078e001a */
[----:B------:R-:W-:Y:S01]  /*05c0*/  @!P2 IMAD R13, R5, R13, R27 ;  /* 0x0000000d050da224 */ /* 0x000fe200078e021b */
[----:B----4-:R-:W-:-:S04]  /*05d0*/  @!P2 LEA R16, P4, R26, R16, 0x1 ;  /* 0x000000101a10a211 */ /* 0x010fc800078808ff */
[----:B------:R-:W-:-:S03]  /*05e0*/  @!P2 LEA.HI.X R17, R26, R17, R13, 0x1, P4 ;  /* 0x000000111a11a211 */ /* 0x000fc600020f0c0d */
[----:B------:R-:W0:Y:S01]  /*05f0*/  @!P3 LDC.64 R12, c[0x0][0x398] ;  /* 0x0000e600ff0cbb82 */ /* 0x000e220000000a00 */
[----:B------:R-:W-:Y:S01]  /*0600*/  @!P3 MOV R27, RZ ;  /* 0x000000ff001bb202 */ /* 0x000fe20000000f00 */
[----:B------:R-:W-:-:S04]  /*0610*/  @!P3 IMAD.MOV.U32 R26, RZ, RZ, R6 ;  /* 0x000000ffff1ab224 */ /* 0x000fc800078e0006 */
[----:B0-----:R-:W-:-:S04]  /*0620*/  @!P3 IMAD.WIDE.U32 R28, R14, R12, R26 ;  /* 0x0000000c0e1cb225 */ /* 0x001fc800078e001a */
[----:B------:R-:W-:Y:S02]  /*0630*/  @!P3 IMAD R14, R14, R13, R29 ;  /* 0x0000000d0e0eb224 */ /* 0x000fe400078e021d */
[----:B------:R-:W0:Y:S02]  /*0640*/  @!P3 LDC.64 R12, c[0x0][0x380] ;  /* 0x0000e000ff0cbb82 */ /* 0x000e240000000a00 */
[----:B0-----:R-:W-:-:S04]  /*0650*/  @!P3 LEA R26, P4, R28, R12, 0x1 ;  /* 0x0000000c1c1ab211 */ /* 0x001fc800078808ff */
[----:B------:R-:W-:Y:S01]  /*0660*/  @!P3 LEA.HI.X R27, R28, R13, R14, 0x1, P4 ;  /* 0x0000000d1c1bb211 */ /* 0x000fe200020f0c0e */
[----:B------:R-:W-:-:S05]  /*0670*/  VIADD R28, R5, 0xffffffff ;  /* 0xffffffff051c7836 */ /* 0x000fca0000000000 */
[----:B------:R-:W-:-:S04]  /*0680*/  ISETP.GE.AND P4, PT, R28, UR6, PT ;  /* 0x000000061c007c0c */ /* 0x000fc8000bf86270 */
[----:B------:R-:W-:-:S13]  /*0690*/  ISETP.LT.OR P4, PT, R28, RZ, P4 ;  /* 0x000000ff1c00720c */ /* 0x000fda0002781670 */
[----:B------:R-:W0:Y:S01]  /*06a0*/  @!P4 LDC.64 R12, c[0x0][0x398] ;  /* 0x0000e600ff0ccb82 */ /* 0x000e220000000a00 */
[----:B------:R-:W-:Y:S01]  /*06b0*/  @!P4 IMAD.MOV.U32 R14, RZ, RZ, R6 ;  /* 0x000000ffff0ec224 */ /* 0x000fe200078e0006 */
[----:B------:R-:W-:Y:S01]  /*06c0*/  @!P4 MOV R15, RZ ;  /* 0x000000ff000fc202 */ /* 0x000fe20000000f00 */
[----:B--2---:R-:W-:-:S04]  /*06d0*/  @!P0 IMAD.IADD R19, R19, 0x1, R18 ;  /* 0x0000000113138824 */ /* 0x004fc800078e0212 */
[----:B---3--:R-:W-:Y:S02]  /*06e0*/  IMAD R21, R21, R19, R20 ;  /* 0x0000001315157224 */ /* 0x008fe400078e0214 */
[----:B0-----:R-:W-:Y:S02]  /*06f0*/  @!P4 IMAD.WIDE.U32 R18, R28, R12, R14 ;  /* 0x0000000c1c12c225 */ /* 0x001fe400078e000e */
[----:B------:R-:W0:Y:S01]  /*0700*/  @!P4 LDC.64 R14, c[0x0][0x380] ;  /* 0x0000e000ff0ecb82 */ /* 0x000e220000000a00 */
[----:B------:R-:W-:-:S04]  /*0710*/  ISETP.GE.AND P0, PT, R10, UR6, PT ;  /* 0x000000060a007c0c */ /* 0x000fc8000bf06270 */
[----:B------:R-:W-:Y:S01]  /*0720*/  ISETP.LT.OR P0, PT, R10, RZ, P0 ;  /* 0x000000ff0a00720c */ /* 0x000fe20000701670 */
[----:B------:R-:W-:Y:S01]  /*0730*/  @!P4 IMAD R13, R28, R13, R19 ;  /* 0x0000000d1c0dc224 */ /* 0x000fe200078e0213 */
[----:B0-----:R-:W-:-:S04]  /*0740*/  @!P4 LEA R28, P5, R18, R14, 0x1 ;  /* 0x0000000e121cc211 */ /* 0x001fc800078a08ff */
[----:B------:R-:W-:-:S07]  /*0750*/  @!P4 LEA.HI.X R29, R18, R15, R13, 0x1, P5 ;  /* 0x0000000f121dc211 */ /* 0x000fce00028f0c0d */
[----:B------:R-:W0:Y:S01]  /*0760*/  @!P0 LDC.64 R12, c[0x0][0x398] ;  /* 0x0000e600ff0c8b82 */ /* 0x000e220000000a00 */
[----:B------:R-:W-:Y:S02]  /*0770*/  IMAD.MOV.U32 R18, RZ, RZ, RZ ;  /* 0x000000ffff127224 */ /* 0x000fe400078e00ff */
[----:B------:R-:W-:Y:S01]  /*0780*/  VIADD R20, R5, 0xfffffffe ;  /* 0xfffffffe05147836 */ /* 0x000fe20000000000 */
[----:B------:R-:W2:Y:S04]  /*0790*/  @!P4 LDG.E.U16.CONSTANT R28, desc[UR10][R28.64] ;  /* 0x0000000a1c1cc981 */ /* 0x000ea8000c1e9500 */
[----:B------:R-:W1:Y:S01]  /*07a0*/  @!P0 LDC.64 R14, c[0x0][0x380] ;  /* 0x0000e000ff0e8b82 */ /* 0x000e620000000a00 */
[----:B------:R3:W4:Y:S01]  /*07b0*/  @!P1 LDG.E.U16.CONSTANT R18, desc[UR10][R24.64] ;  /* 0x0000000a18129981 */ /* 0x000722000c1e9500 */
[----:B------:R-:W-:Y:S01]  /*07c0*/  IMAD.MOV.U32 R19, RZ, RZ, RZ ;  /* 0x000000ffff137224 */ /* 0x000fe200078e00ff */
[----:B------:R-:W-:-:S04]  /*07d0*/  ISETP.GE.AND P1, PT, R20, UR6, PT ;  /* 0x0000000614007c0c */ /* 0x000fc8000bf26270 */
[----:B------:R-:W-:Y:S01]  /*07e0*/  ISETP.LT.OR P1, PT, R20, RZ, P1 ;  /* 0x000000ff1400720c */ /* 0x000fe20000f21670 */
[----:B------:R0:W2:Y:S01]  /*07f0*/  @!P3 LDG.E.U16.CONSTANT R19, desc[UR10][R26.64] ;  /* 0x0000000a1a13b981 */ /* 0x0000a2000c1e9500 */
[----:B---3--:R-:W-:Y:S01]  /*0800*/  @!P0 MOV R25, RZ ;  /* 0x000000ff00198202 */ /* 0x008fe20000000f00 */
[----:B------:R-:W-:-:S04]  /*0810*/  @!P0 IMAD.MOV.U32 R24, RZ, RZ, R6 ;  /* 0x000000ffff188224 */ /* 0x000fc800078e0006 */
[----:B0-----:R-:W-:-:S04]  /*0820*/  @!P0 IMAD.WIDE.U32 R26, R10, R12, R24 ;  /* 0x0000000c0a1a8225 */ /* 0x001fc800078e0018 */
[----:B------:R-:W-:Y:S01]  /*0830*/  @!P0 IMAD R13, R10, R13, R27 ;  /* 0x0000000d0a0d8224 */ /* 0x000fe200078e021b */
[C---:B-1----:R-:W-:Y:S01]  /*0840*/  @!P0 LEA R24, P3, R26.reuse, R14, 0x1 ;  /* 0x0000000e1a188211 */ /* 0x042fe200078608ff */
[----:B------:R0:W4:Y:S03]  /*0850*/  @!P2 LDG.E.U16.CONSTANT R27, desc[UR10][R16.64] ;  /* 0x0000000a101ba981 */ /* 0x000126000c1e9500 */
[----:B------:R-:W-:Y:S02]  /*0860*/  @!P0 LEA.HI.X R25, R26, R15, R13, 0x1, P3 ;  /* 0x0000000f1a198211 */ /* 0x000fe400018f0c0d */
[----:B------:R-:W0:Y:S01]  /*0870*/  @!P1 LDC.64 R12, c[0x0][0x398] ;  /* 0x0000e600ff0c9b82 */ /* 0x000e220000000a00 */
[----:B------:R-:W-:Y:S01]  /*0880*/  @!P1 IMAD.MOV.U32 R14, RZ, RZ, R6 ;  /* 0x000000ffff0e9224 */ /* 0x000fe200078e0006 */
[----:B------:R-:W-:Y:S01]  /*0890*/  @!P1 MOV R15, RZ ;  /* 0x000000ff000f9202 */ /* 0x000fe20000000f00 */
[----:B------:R-:W-:-:S06]  /*08a0*/  IMAD.MOV.U32 R26, RZ, RZ, RZ ;  /* 0x000000ffff1a7224 */ /* 0x000fcc00078e00ff */
[----:B------:R-:W3:Y:S01]  /*08b0*/  @!P0 LDG.E.U16.CONSTANT R26, desc[UR10][R24.64] ;  /* 0x0000000a181a8981 */ /* 0x000ee2000c1e9500 */
[C---:B0-----:R-:W-:Y:S02]  /*08c0*/  @!P1 IMAD.WIDE.U32 R16, R20.reuse, R12, R14 ;  /* 0x0000000c14109225 */ /* 0x041fe400078e000e */
[----:B------:R-:W0:Y:S01]  /*08d0*/  @!P1 LDC.64 R14, c[0x0][0x380] ;  /* 0x0000e000ff0e9b82 */ /* 0x000e220000000a00 */
[----:B------:R-:W5:Y:S01]  /*08e0*/  LDG.E.CONSTANT R12, desc[UR10][R22.64+-0x4] ;  /* 0xfffffc0a160c7981 */ /* 0x000f62000c1e9900 */
[----:B------:R-:W-:-:S03]  /*08f0*/  @!P1 IMAD R13, R20, R13, R17 ;  /* 0x0000000d140d9224 */ /* 0x000fc600078e0211 */
[----:B------:R-:W3:Y:S01]  /*0900*/  LDG.E.CONSTANT R20, desc[UR10][R22.64] ;  /* 0x0000000a16147981 */ /* 0x000ee2000c1e9900 */
[----:B0-----:R-:W-:-:S04]  /*0910*/  @!P1 LEA R14, P0, R16, R14, 0x1 ;  /* 0x0000000e100e9211 */ /* 0x001fc800078008ff */
[----:B------:R-:W-:Y:S02]  /*0920*/  @!P1 LEA.HI.X R15, R16, R15, R13, 0x1, P0 ;  /* 0x0000000f100f9211 */ /* 0x000fe400000f0c0d */
[----:B------:R-:W3:Y:S04]  /*0930*/  LDG.E.CONSTANT R13, desc[UR10][R22.64+0x4] ;  /* 0x0000040a160d7981 */ /* 0x000ee8000c1e9900 */
[----:B------:R-:W3:Y:S01]  /*0940*/  @!P1 LDG.E.U16.CONSTANT R15, desc[UR10][R14.64] ;  /* 0x0000000a0e0f9981 */ /* 0x000ee2000c1e9500 */
[----:B------:R-:W-:-:S05]  /*0950*/  VIADD R11, R11, 0x4 ;  /* 0x000000040b0b7836 */ /* 0x000fca0000000000 */
[----:B------:R-:W-:Y:S01]  /*0960*/  ISETP.NE.AND P0, PT, R11, RZ, PT ;  /* 0x000000ff0b00720c */ /* 0x000fe20003f05270 */
[----:B------:R-:W-:Y:S02]  /*0970*/  VIADD R5, R5, 0xfffffffc ;  /* 0xfffffffc05057836 */ /* 0x000fe40000000000 */
[----:B------:R-:W-:Y:S02]  /*0980*/  VIADD R10, R10, 0x4 ;  /* 0x000000040a0a7836 */ /* 0x000fe40000000000 */
[----:B--2---:R-:W-:Y:S02]  /*0990*/  @!P4 IMAD.IADD R19, R19, 0x1, R28 ;  /* 0x000000011313c824 */ /* 0x004fe400078e021c */
[----:B----4-:R-:W-:-:S04]  /*09a0*/  @!P2 IMAD.IADD R18, R18, 0x1, R27 ;  /* 0x000000011212a824 */ /* 0x010fc800078e021b */
[----:B-----5:R-:W-:-:S04]  /*09b0*/  IMAD R12, R12, R18, R21 ;  /* 0x000000120c0c7224 */ /* 0x020fc800078e0215 */
[----:B---3--:R-:W-:Y:S01]  /*09c0*/  IMAD R20, R20, R19, R12 ;  /* 0x0000001314147224 */ /* 0x008fe200078e020c */
[----:B------:R-:W-:Y:S02]  /*09d0*/  @!P1 IADD3 R26, PT, PT, R26, R15, RZ ;  /* 0x0000000f1a1a9210 */ /* 0x000fe40007ffe0ff */
[----:B------:R-:W-:-:S03]  /*09e0*/  IADD3 R21, P1, PT, R22, 0x10, RZ ;  /* 0x0000001016157810 */ /* 0x000fc60007f3e0ff */
[----:B------:R-:W-:Y:S02]  /*09f0*/  IMAD R20, R13, R26, R20 ;  /* 0x0000001a0d147224 */ /* 0x000fe400078e0214 */
[----:B------:R-:W-:Y:S01]  /*0a00*/  IMAD.X R28, RZ, RZ, R23, P1 ;  /* 0x000000ffff1c7224 */ /* 0x000fe200008e0617 */
[----:B------:R-:W-:Y:S07]  /*0a10*/  @P0 BRA `(.L_x_2) ;  /* 0xfffffff800200947 */ /* 0x000fee000383ffff */
.L_x_1:
[----:B------:R-:W-:Y:S02]  /*0a20*/  LOP3.LUT P0, R5, R4, 0x3, RZ, 0xc0, !PT ;  /* 0x0000000304057812 */ /* 0x000fe4000780c0ff */
[----:B------:R-:W-:-:S11]  /*0a30*/  MOV R15, R4 ;  /* 0x00000004000f7202 */ /* 0x000fd60000000f00 */
[----:B------:R-:W-:Y:S05]  /*0a40*/  @!P0 BRA `(.L_x_0) ;  /* 0x0000000400808947 */ /* 0x000fea0003800000 */
[----:B------:R-:W0:Y:S01]  /*0a50*/  LDCU UR5, c[0x0][0x3a0] ;  /* 0x00007400ff0577ac */ /* 0x000e220008000800 */
[----:B------:R-:W-:Y:S01]  /*0a60*/  ISETP.NE.AND P0, PT, R5, 0x1, PT ;  /* 0x000000010500780c */ /* 0x000fe20003f05270 */
[----:B0-----:R-:W-:-:S12]  /*0a70*/  ULOP3.LUT UP0, URZ, UR5, 0x2, URZ, 0xc0, !UPT ;  /* 0x0000000205ff7892 */ /* 0x001fd8000f80c0ff */
[----:B------:R-:W-:Y:S05]  /*0a80*/  @!P0 BRA `(.L_x_3) ;  /* 0x0000000000f08947 */ /* 0x000fea0003800000 */
[--C-:B------:R-:W-:Y:S01]  /*0a90*/  IMAD.IADD R23, R7, 0x1, R9.reuse ;  /* 0x0000000107177824 */ /* 0x100fe200078e0209 */
[----:B------:R-:W-:Y:S02]  /*0aa0*/  LOP3.LUT R29, RZ, R9, RZ, 0x33, !PT ;  /* 0x00000009ff1d7212 */ /* 0x000fe400078e33ff */
[C---:B------:R-:W-:Y:S01]  /*0ab0*/  IADD3 R21, PT, PT, R8.reuse, -0x2, -R9 ;  /* 0xfffffffe08157810 */ /* 0x040fe20007ffe809 */
[C---:B------:R-:W-:Y:S01]  /*0ac0*/  VIADD R5, R23.reuse, 0x1 ;  /* 0x0000000117057836 */ /* 0x040fe20000000000 */
[----:B------:R-:W-:Y:S01]  /*0ad0*/  ISETP.GE.AND P0, PT, R23, UR6, PT ;  /* 0x0000000617007c0c */ /* 0x000fe2000bf06270 */
[----:B------:R-:W-:Y:S01]  /*0ae0*/  IMAD.IADD R29, R8, 0x1, R29 ;  /* 0x00000001081d7824 */ /* 0x000fe200078e021d */
[----:B------:R-:W-:Y:S02]  /*0af0*/  ISETP.GE.AND P3, PT, R21, UR6, PT ;  /* 0x0000000615007c0c */ /* 0x000fe4000bf66270 */
[----:B------:R-:W-:Y:S02]  /*0b00*/  ISETP.LT.OR P0, PT, R23, RZ, P0 ;  /* 0x000000ff1700720c */ /* 0x000fe40000701670 */
[----:B------:R-:W-:-:S02]  /*0b10*/  ISETP.GE.AND P1, PT, R29, UR6, PT ;  /* 0x000000061d007c0c */ /* 0x000fc4000bf26270 */
[----:B------:R-:W-:Y:S02]  /*0b20*/  ISETP.LT.OR P3, PT, R21, RZ, P3 ;  /* 0x000000ff1500720c */ /* 0x000fe40001f61670 */
[----:B------:R-:W-:Y:S02]  /*0b30*/  ISETP.LT.OR P1, PT, R29, RZ, P1 ;  /* 0x000000ff1d00720c */ /* 0x000fe40000f21670 */
[----:B------:R-:W-:-:S04]  /*0b40*/  ISETP.GE.AND P2, PT, R5, UR6, PT ;  /* 0x0000000605007c0c */ /* 0x000fc8000bf46270 */
[----:B------:R-:W-:Y:S01]  /*0b50*/  ISETP.LT.OR P2, PT, R5, RZ, P2 ;  /* 0x000000ff0500720c */ /* 0x000fe20001741670 */
[----:B------:R-:W0:Y:S01]  /*0b60*/  @!P0 LDC.64 R10, c[0x0][0x398] ;  /* 0x0000e600ff0a8b82 */ /* 0x000e220000000a00 */
[----:B------:R-:W-:Y:S01]  /*0b70*/  @!P0 MOV R16, R6 ;  /* 0x0000000600108202 */ /* 0x000fe20000000f00 */
[----:B------:R-:W-:-:S06]  /*0b80*/  @!P0 IMAD.MOV.U32 R17, RZ, RZ, RZ ;  /* 0x000000ffff118224 */ /* 0x000fcc00078e00ff */
[----:B------:R-:W1:Y:S08]  /*0b90*/  @!P1 LDC.64 R18, c[0x0][0x398] ;  /* 0x0000e600ff129b82 */ /* 0x000e700000000a00 */
[----:B------:R-:W2:Y:S01]  /*0ba0*/  @!P0 LDC.64 R12, c[0x0][0x380] ;  /* 0x0000e000ff0c8b82 */ /* 0x000ea20000000a00 */
[----:B0-----:R-:W-:-:S07]  /*0bb0*/  @!P0 IMAD.WIDE.U32 R24, R23, R10, R16 ;  /* 0x0000000a17188225 */ /* 0x001fce00078e0010 */
[----:B------:R-:W0:Y:S01]  /*0bc0*/  @!P1 LDC.64 R14, c[0x0][0x380] ;  /* 0x0000e000ff0e9b82 */ /* 0x000e220000000a00 */
[----:B------:R-:W-:Y:S01]  /*0bd0*/  @!P0 IMAD R23, R23, R11, R25 ;  /* 0x0000000b17178224 */ /* 0x000fe200078e0219 */
[----:B------:R-:W-:Y:S01]  /*0be0*/  @!P1 MOV R11, RZ ;  /* 0x000000ff000b9202 */ /* 0x000fe20000000f00 */
[----:B------:R-:W-:-:S05]  /*0bf0*/  @!P1 IMAD.MOV.U32 R10, RZ, RZ, R6 ;  /* 0x000000ffff0a9224 */ /* 0x000fca00078e0006 */
[----:B------:R-:W3:Y:S01]  /*0c00*/  @!P2 LDC.64 R16, c[0x0][0x398] ;  /* 0x0000e600ff10ab82 */ /* 0x000ee20000000a00 */
[----:B-1----:R-:W-:-:S04]  /*0c10*/  @!P1 IMAD.WIDE.U32 R26, R29, R18, R10 ;  /* 0x000000121d1a9225 */ /* 0x002fc800078e000a */
[----:B------:R-:W-:Y:S01]  /*0c20*/  @!P1 IMAD R19, R29, R19, R27 ;  /* 0x000000131d139224 */ /* 0x000fe200078e021b */
[C---:B--2---:R-:W-:Y:S02]  /*0c30*/  @!P0 LEA R22, P4, R24.reuse, R12, 0x1 ;  /* 0x0000000c18168211 */ /* 0x044fe400078808ff */
[----:B------:R-:W1:Y:S01]  /*0c40*/  @!P3 LDC.64 R10, c[0x0][0x398] ;  /* 0x0000e600ff0abb82 */ /* 0x000e620000000a00 */
[----:B------:R-:W-:Y:S01]  /*0c50*/  @!P3 IMAD.MOV.U32 R25, RZ, RZ, RZ ;  /* 0x000000ffff19b224 */ /* 0x000fe200078e00ff */
[----:B------:R-:W-:Y:S01]  /*0c60*/  @!P0 LEA.HI.X R23, R24, R13, R23, 0x1, P4 ;  /* 0x0000000d18178211 */ /* 0x000fe200020f0c17 */
[----:B------:R-:W-:Y:S02]  /*0c70*/  @!P3 IMAD.MOV.U32 R24, RZ, RZ, R6 ;  /* 0x000000ffff18b224 */ /* 0x000fe400078e0006 */
[----:B------:R-:W-:Y:S01]  /*0c80*/  IMAD.MOV.U32 R29, RZ, RZ, RZ ;  /* 0x000000ffff1d7224 */ /* 0x000fe200078e00ff */
[C---:B0-----:R-:W-:Y:S02]  /*0c90*/  @!P1 LEA R14, P5, R26.reuse, R14, 0x1 ;  /* 0x0000000e1a0e9211 */ /* 0x041fe400078a08ff */
[----:B------:R-:W0:Y:S02]  /*0ca0*/  @!P2 LDC.64 R12, c[0x0][0x380] ;  /* 0x0000e000ff0cab82 */ /* 0x000e240000000a00 */
[----:B------:R-:W-:Y:S01]  /*0cb0*/  @!P1 LEA.HI.X R15, R26, R15, R19, 0x1, P5 ;  /* 0x0000000f1a0f9211 */ /* 0x000fe200028f0c13 */
[----:B------:R2:W4:Y:S05]  /*0cc0*/  @!P0 LDG.E.U16.CONSTANT R29, desc[UR10][R22.64] ;  /* 0x0000000a161d8981 */ /* 0x00052a000c1e9500 */
[----:B------:R-:W5:Y:S01]  /*0cd0*/  @!P3 LDC.64 R18, c[0x0][0x380] ;  /* 0x0000e000ff12bb82 */ /* 0x000f620000000a00 */
[----:B------:R-:W4:Y:S01]  /*0ce0*/  @!P1 LDG.E.U16.CONSTANT R14, desc[UR10][R14.64] ;  /* 0x0000000a0e0e9981 */ /* 0x000f22000c1e9500 */
[----:B-1----:R-:W-:-:S06]  /*0cf0*/  @!P3 IMAD.WIDE.U32 R26, R21, R10, R24 ;  /* 0x0000000a151ab225 */ /* 0x002fcc00078e0018 */
[----:B------:R-:W1:Y:S01]  /*0d00*/  LDC.64 R24, c[0x0][0x3a8] ;  /* 0x0000ea00ff187b82 */ /* 0x000e620000000a00 */
[----:B--2---:R-:W-:Y:S01]  /*0d10*/  @!P2 MOV R23, RZ ;  /* 0x000000ff0017a202 */ /* 0x004fe20000000f00 */
[----:B------:R-:W-:-:S04]  /*0d20*/  @!P2 IMAD.MOV.U32 R22, RZ, RZ, R6 ;  /* 0x000000ffff16a224 */ /* 0x000fc800078e0006 */
[----:B---3--:R-:W-:-:S04]  /*0d30*/  @!P2 IMAD.WIDE.U32 R22, R5, R16, R22 ;  /* 0x000000100516a225 */ /* 0x008fc800078e0016 */
[----:B------:R-:W-:Y:S02]  /*0d40*/  HFMA2 R10, -RZ, RZ, 0, 0 ;  /* 0x00000000ff0a7431 */ /* 0x000fe400000001ff */
[----:B------:R-:W-:Y:S01]  /*0d50*/  @!P3 IMAD R11, R21, R11, R27 ;  /* 0x0000000b150bb224 */ /* 0x000fe200078e021b */
[----:B0-----:R-:W-:Y:S01]  /*0d60*/  @!P2 LEA R12, P0, R22, R12, 0x1 ;  /* 0x0000000c160ca211 */ /* 0x001fe200078008ff */
[----:B------:R-:W-:Y:S01]  /*0d70*/  @!P2 IMAD R17, R5, R17, R23 ;  /* 0x000000110511a224 */ /* 0x000fe200078e0217 */
[----:B-----5:R-:W-:-:S04]  /*0d80*/  @!P3 LEA R18, P4, R26, R18, 0x1 ;  /* 0x000000121a12b211 */ /* 0x020fc800078808ff */
[----:B------:R-:W-:Y:S02]  /*0d90*/  @!P2 LEA.HI.X R13, R22, R13, R17, 0x1, P0 ;  /* 0x0000000d160da211 */ /* 0x000fe400000f0c11 */
[----:B------:R-:W-:-:S03]  /*0da0*/  @!P3 LEA.HI.X R19, R26, R19, R11, 0x1, P4 ;  /* 0x000000131a13b211 */ /* 0x000fc600020f0c0b */
[----:B------:R-:W2:Y:S01]  /*0db0*/  @!P2 LDG.E.U16.CONSTANT R10, desc[UR10][R12.64] ;  /* 0x0000000a0c0aa981 */ /* 0x000ea2000c1e9500 */
[----:B-1----:R-:W-:-:S03]  /*0dc0*/  IMAD.WIDE.U32 R24, R9, 0x4, R24 ;  /* 0x0000000409187825 */ /* 0x002fc600078e0018 */
[----:B------:R-:W2:Y:S04]  /*0dd0*/  @!P3 LDG.E.U16.CONSTANT R19, desc[UR10][R18.64] ;  /* 0x0000000a1213b981 */ /* 0x000ea8000c1e9500 */
[----:B------:R-:W3:Y:S04]  /*0de0*/  LDG.E.CONSTANT R5, desc[UR10][R24.64] ;  /* 0x0000000a18057981 */ /* 0x000ee8000c1e9900 */
[----:B------:R-:W5:Y:S01]  /*0df0*/  LDG.E.CONSTANT R11, desc[UR10][R24.64+0x4] ;  /* 0x0000040a180b7981 */ /* 0x000f62000c1e9900 */
[----:B------:R-:W-:Y:S01]  /*0e00*/  IADD3 R9, PT, PT, R9, 0x2, RZ ;  /* 0x0000000209097810 */ /* 0x000fe20007ffe0ff */
[----:B----4-:R-:W-:-:S02]  /*0e10*/  @!P1 IMAD.IADD R29, R29, 0x1, R14 ;  /* 0x000000011d1d9824 */ /* 0x010fc400078e020e */
[----:B--2---:R-:W-:Y:S02]  /*0e20*/  @!P3 IMAD.IADD R10, R10, 0x1, R19 ;  /* 0x000000010a0ab824 */ /* 0x004fe400078e0213 */
[----:B---3--:R-:W-:-:S04]  /*0e30*/  IMAD R5, R5, R29, R20 ;  /* 0x0000001d05057224 */ /* 0x008fc800078e0214 */
[----:B-----5:R-:W-:-:S07]  /*0e40*/  IMAD R20, R11, R10, R5 ;  /* 0x0000000a0b147224 */ /* 0x020fce00078e0205 */
.L_x_3:
[----:B------:R-:W-:Y:S01]  /*0e50*/  IMAD.MOV.U32 R15, RZ, RZ, R4 ;  /* 0x000000ffff0f7224 */ /* 0x000fe200078e0004 */
[----:B------:R-:W-:Y:S06]  /*0e60*/  BRA.U !UP0, `(.L_x_0) ;  /* 0x0000000108787547 */ /* 0x000fec000b800000 */
[----:B------:R-:W-:Y:S01]  /*0e70*/  IMAD.IADD R21, R7, 0x1, R9 ;  /* 0x0000000107157824 */ /* 0x000fe200078e0209 */
[----:B------:R-:W-:Y:S01]  /*0e80*/  LOP3.LUT R5, RZ, R9, RZ, 0x33, !PT ;  /* 0x00000009ff057212 */ /* 0x000fe200078e33ff */
[----:B------:R-:W0:Y:S03]  /*0e90*/  LDC.64 R10, c[0x0][0x3a8] ;  /* 0x0000ea00ff0a7b82 */ /* 0x000e260000000a00 */
[C---:B------:R-:W-:Y:S02]  /*0ea0*/  ISETP.GE.AND P0, PT, R21.reuse, UR6, PT ;  /* 0x0000000615007c0c */ /* 0x040fe4000bf06270 */
[----:B------:R-:W-:Y:S02]  /*0eb0*/  IADD3 R5, PT, PT, R8, R5, RZ ;  /* 0x0000000508057210 */ /* 0x000fe40007ffe0ff */
[----:B------:R-:W-:Y:S02]  /*0ec0*/  ISETP.LT.OR P0, PT, R21, RZ, P0 ;  /* 0x000000ff1500720c */ /* 0x000fe40000701670 */
[----:B------:R-:W-:-:S04]  /*0ed0*/  ISETP.GE.AND P1, PT, R5, UR6, PT ;  /* 0x0000000605007c0c */ /* 0x000fc8000bf26270 */
[----:B------:R-:W-:-:S07]  /*0ee0*/  ISETP.LT.OR P1, PT, R5, RZ, P1 ;  /* 0x000000ff0500720c */ /* 0x000fce0000f21670 */
[----:B------:R-:W1:Y:S01]  /*0ef0*/  @!P0 LDC.64 R22, c[0x0][0x398] ;  /* 0x0000e600ff168b82 */ /* 0x000e620000000a00 */
[----:B------:R-:W-:Y:S02]  /*0f00*/  @!P0 IMAD.MOV.U32 R7, RZ, RZ, RZ ;  /* 0x000000ffff078224 */ /* 0x000fe400078e00ff */
[----:B0-----:R-:W-:-:S05]  /*0f10*/  IMAD.WIDE.U32 R10, R9, 0x4, R10 ;  /* 0x00000004090a7825 */ /* 0x001fca00078e000a */
[----:B------:R-:W0:Y:S01]  /*0f20*/  @!P1 LDC.64 R18, c[0x0][0x398] ;  /* 0x0000e600ff129b82 */ /* 0x000e220000000a00 */
[----:B------:R-:W2:Y:S07]  /*0f30*/  LDG.E.CONSTANT R10, desc[UR10][R10.64] ;  /* 0x0000000a0a0a7981 */ /* 0x000eae000c1e9900 */
[----:B------:R-:W3:Y:S08]  /*0f40*/  @!P0 LDC.64 R16, c[0x0][0x380] ;  /* 0x0000e000ff108b82 */ /* 0x000ef00000000a00 */
[----:B------:R-:W4:Y:S01]  /*0f50*/  @!P1 LDC.64 R12, c[0x0][0x380] ;  /* 0x0000e000ff0c9b82 */ /* 0x000f220000000a00 */
[----:B-1----:R-:W-:-:S04]  /*0f60*/  @!P0 IMAD.WIDE.U32 R14, R21, R22, R6 ;  /* 0x00000016150e8225 */ /* 0x002fc800078e0006 */
[----:B------:R-:W-:Y:S02]  /*0f70*/  @!P1 IMAD.MOV.U32 R7, RZ, RZ, RZ ;  /* 0x000000ffff079224 */ /* 0x000fe400078e00ff */
[----:B------:R-:W-:Y:S02]  /*0f80*/  @!P0 IMAD R23, R21, R23, R15 ;  /* 0x0000001715178224 */ /* 0x000fe400078e020f */
[----:B0-----:R-:W-:-:S04]  /*0f90*/  @!P1 IMAD.WIDE.U32 R6, R5, R18, R6 ;  /* 0x0000001205069225 */ /* 0x001fc800078e0006 */
[----:B------:R-:W-:Y:S01]  /*0fa0*/  @!P1 IMAD R19, R5, R19, R7 ;  /* 0x0000001305139224 */ /* 0x000fe200078e0207 */
[----:B------:R-:W-:Y:S02]  /*0fb0*/  MOV R5, RZ ;  /* 0x000000ff00057202 */ /* 0x000fe40000000f00 */
[----:B---3--:R-:W-:-:S04]  /*0fc0*/  @!P0 LEA R16, P2, R14, R16, 0x1 ;  /* 0x000000100e108211 */ /* 0x008fc800078408ff */
[----:B------:R-:W-:Y:S02]  /*0fd0*/  @!P0 LEA.HI.X R17, R14, R17, R23, 0x1, P2 ;  /* 0x000000110e118211 */ /* 0x000fe400010f0c17 */
[----:B----4-:R-:W-:-:S03]  /*0fe0*/  @!P1 LEA R12, P3, R6, R12, 0x1 ;  /* 0x0000000c060c9211 */ /* 0x010fc600078608ff */
[----:B------:R-:W3:Y:S01]  /*0ff0*/  @!P0 LDG.E.U16.CONSTANT R5, desc[UR10][R16.64] ;  /* 0x0000000a10058981 */ /* 0x000ee2000c1e9500 */
[----:B------:R-:W-:-:S05]  /*1000*/  @!P1 LEA.HI.X R13, R6, R13, R19, 0x1, P3 ;  /* 0x0000000d060d9211 */ /* 0x000fca00018f0c13 */
[----:B------:R-:W3:Y:S01]  /*1010*/  @!P1 LDG.E.U16.CONSTANT R12, desc[UR10][R12.64] ;  /* 0x0000000a0c0c9981 */ /* 0x000ee2000c1e9500 */
[----:B------:R-:W-:Y:S02]  /*1020*/  IMAD.MOV.U32 R15, RZ, RZ, R4 ;  /* 0x000000ffff0f7224 */ /* 0x000fe400078e0004 */
[----:B---3--:R-:W-:-:S04]  /*1030*/  @!P1 IMAD.IADD R5, R5, 0x1, R12 ;  /* 0x0000000105059824 */ /* 0x008fc800078e020c */
[----:B--2---:R-:W-:-:S07]  /*1040*/  IMAD R20, R10, R5, R20 ;  /* 0x000000050a147224 */ /* 0x004fce00078e0214 */
.L_x_0:
[----:B------:R-:W0:Y:S01]  /*1050*/  LDCU UR7, c[0x0][0x3a0] ;  /* 0x00007400ff0777ac */ /* 0x000e220008000800 */
[----:B------:R-:W-:Y:S02]  /*1060*/  HFMA2 R11, -RZ, RZ, 0, 0 ;  /* 0x00000000ff0b7431 */ /* 0x000fe400000001ff */
[----:B------:R-:W-:Y:S01]  /*1070*/  IMAD R10, R2, 0x3, R3 ;  /* 0x00000003020a7824 */ /* 0x000fe200078e0203 */
[----:B------:R-:W1:Y:S01]  /*1080*/  LDCU.64 UR12, c[0x0][0x390] ;  /* 0x00007200ff0c77ac */ /* 0x000e620008000a00 */
[----:B------:R-:W2:Y:S01]  /*1090*/  LDCU.64 UR14, c[0x0][0x3b0] ;  /* 0x00007600ff0e77ac */ /* 0x000ea20008000a00 */
[----:B0-----:R-:W-:-:S04]  /*10a0*/  ULEA.HI UR5, UR7, UR7, URZ, 0x1 ;  /* 0x0000000707057291 */ /* 0x001fc8000f8f08ff */
[----:B------:R-:W-:-:S06]  /*10b0*/  USHF.R.S32.HI UR5, URZ, 0x1, UR5 ;  /* 0x00000001ff057899 */ /* 0x000fcc0008011405 */
[----:B------:R-:W-:-:S04]  /*10c0*/  IADD3 R7, PT, PT, R15, -UR5, R0 ;  /* 0x800000050f077c10 */ /* 0x000fc8000fffe000 */
[----:B------:R-:W-:-:S04]  /*10d0*/  ISETP.GE.AND P0, PT, R7, UR6, PT ;  /* 0x0000000607007c0c */ /* 0x000fc8000bf06270 */
[----:B------:R-:W-:-:S13]  /*10e0*/  ISETP.LT.OR P0, PT, R7, RZ, P0 ;  /* 0x000000ff0700720c */ /* 0x000fda0000701670 */
[----:B------:R-:W0:Y:S08]  /*10f0*/  @!P0 LDC.64 R12, c[0x0][0x398] ;  /* 0x0000e600ff0c8b82 */ /* 0x000e300000000a00 */
[----:B------:R-:W3:Y:S08]  /*1100*/  @!P0 LDC.64 R16, c[0x0][0x380] ;  /* 0x0000e000ff108b82 */ /* 0x000ef00000000a00 */
[----:B------:R-:W4:Y:S01]  /*1110*/  @!P0 LDC.64 R8, c[0x0][0x3a8] ;  /* 0x0000ea00ff088b82 */ /* 0x000f220000000a00 */
[----:B0-----:R-:W-:-:S04]  /*1120*/  @!P0 IMAD.WIDE.U32 R4, R7, R12, R10 ;  /* 0x0000000c07048225 */ /* 0x001fc800078e000a */
[----:B------:R-:W-:Y:S01]  /*1130*/  @!P0 IMAD R5, R7, R13, R5 ;  /* 0x0000000d07058224 */ /* 0x000fe200078e0205 */
[----:B---3--:R-:W-:-:S04]  /*1140*/  @!P0 LEA R6, P1, R4, R16, 0x1 ;  /* 0x0000001004068211 */ /* 0x008fc800078208ff */
[----:B------:R-:W-:Y:S01]  /*1150*/  @!P0 LEA.HI.X R7, R4, R17, R5, 0x1, P1 ;  /* 0x0000001104078211 */ /* 0x000fe200008f0c05 */
[----:B----4-:R-:W-:-:S04]  /*1160*/  @!P0 IMAD.WIDE.U32 R2, R15, 0x4, R8 ;  /* 0x000000040f028825 */ /* 0x010fc800078e0008 */
[----:B------:R-:W3:Y:S04]  /*1170*/  @!P0 LDG.E.U16.CONSTANT R6, desc[UR10][R6.64] ;  /* 0x0000000a06068981 */ /* 0x000ee8000c1e9500 */
[----:B------:R-:W3:Y:S01]  /*1180*/  @!P0 LDG.E.CONSTANT R3, desc[UR10][R2.64] ;  /* 0x0000000a02038981 */ /* 0x000ee2000c1e9900 */
[----:B------:R-:W-:Y:S02]  /*1190*/  UIADD3 UR8, UPT, UPT, UR7, -0x2, URZ ;  /* 0xfffffffe07087890 */ /* 0x000fe4000fffe0ff */
[----:B------:R-:W-:Y:S01]  /*11a0*/  UIADD3 UR5, UPT, UPT, UR7, -0x1, URZ ;  /* 0xffffffff07057890 */ /* 0x000fe2000fffe0ff */
[----:B-1----:R-:W-:-:S04]  /*11b0*/  IMAD.WIDE.U32 R4, R0, UR12, R10 ;  /* 0x0000000c00047c25 */ /* 0x002fc8000f8e000a */
[----:B------:R-:W-:Y:S02]  /*11c0*/  IMAD R5, R0, UR13, R5 ;  /* 0x0000000d00057c24 */ /* 0x000fe4000f8e0205 */
[----:B---3--:R-:W-:-:S05]  /*11d0*/  @!P0 IMAD R20, R3, R6, R20 ;  /* 0x0000000603148224 */ /* 0x008fca00078e0214 */
[--C-:B------:R-:W-:Y:S02]  /*11e0*/  SHF.R.U32.HI R9, RZ, UR8, R20.reuse ;  /* 0x00000008ff097c19 */ /* 0x100fe40008011614 */
[----:B------:R-:W-:Y:S02]  /*11f0*/  SHF.R.S32.HI R20, RZ, UR5, R20 ;  /* 0x00000005ff147c19 */ /* 0x000fe40008011414 */
[----:B------:R-:W-:Y:S02]  /*1200*/  LOP3.LUT R3, R9, 0x1, RZ, 0xc0, !PT ;  /* 0x0000000109037812 */ /* 0x000fe400078ec0ff */
[----:B--2---:R-:W-:-:S03]  /*1210*/  LEA R8, P0, R4, UR14, 0x1 ;  /* 0x0000000e04087c11 */ /* 0x004fc6000f8008ff */
[----:B------:R-:W-:Y:S01]  /*1220*/  IMAD.IADD R3, R20, 0x1, R3 ;  /* 0x0000000114037824 */ /* 0x000fe200078e0203 */
[----:B------:R-:W-:-:S05]  /*1230*/  LEA.HI.X R9, R4, UR15, R5, 0x1, P0 ;  /* 0x0000000f04097c11 */ /* 0x000fca00080f0c05 */
[----:B------:R-:W-:Y:S01]  /*1240*/  STG.E.U16 desc[UR10][R8.64], R3 ;  /* 0x0000000308007986 */ /* 0x000fe2000c10150a */
[----:B------:R-:W-:Y:S05]  /*1250*/  EXIT ;  /* 0x000000000000794d */ /* 0x000fea0003800000 */
.L_x_4:
[----:B------:R-:W-:-:S00]  /*1260*/  BRA `(.L_x_4) ;  /* 0xfffffffc00fc7947 */ /* 0x000fc0000383ffff */
[----:B------:R-:W-:-:S00]  /*1270*/  NOP ;  /* 0x0000000000007918 */ /* 0x000fc00000000000 */
        /* <DEDUP_REMOVED lines=8> */
.L_x_20:


//--------------------- .text._Z9kernel1b3PKtiimmiPKiPt --------------------------
	.section	.text._Z9kernel1b3PKtiimmiPKiPt,"ax",@progbits
	.align	128
        .global         _Z9kernel1b3PKtiimmiPKiPt
        .type           _Z9kernel1b3PKtiimmiPKiPt,@function
        .size           _Z9kernel1b3PKtiimmiPKiPt,(.L_x_21 - _Z9kernel1b3PKtiimmiPKiPt)
        .other          _Z9kernel1b3PKtiimmiPKiPt,@"STO_CUDA_ENTRY STV_DEFAULT"
_Z9kernel1b3PKtiimmiPKiPt:
.text._Z9kernel1b3PKtiimmiPKiPt:
[----:B------:R-:W-:Y:S01]  /*0000*/  LDC R1, c[0x0][0x37c] ;  /* 0x0000df00ff017b82 */ /* 0x000fe20000000800 */
[----:B------:R-:W0:Y:S07]  /*0010*/  S2R R3, SR_TID.Z ;  /* 0x0000000000037919 */ /* 0x000e2e0000002300 */
[----:B------:R-:W1:Y:S01]  /*0020*/  S2UR UR4, SR_CTAID.Y ;  /* 0x00000000000479c3 */ /* 0x000e620000002600 */
[----:B------:R-:W1:Y:S01]  /*0030*/  LDCU UR5, c[0x0][0x364] ;  /* 0x00006c80ff0577ac */ /* 0x000e620008000800 */
[----:B------:R-:W2:Y:S01]  /*0040*/  S2R R14, SR_TID.Y ;  /* 0x00000000000e7919 */ /* 0x000ea20000002200 */
[----:B------:R-:W3:Y:S05]  /*0050*/  LDCU.64 UR6, c[0x0][0x388] ;  /* 0x00007100ff0677ac */ /* 0x000eea0008000a00 */
[----:B------:R-:W0:Y:S08]  /*0060*/  S2UR UR8, SR_CTAID.Z ;  /* 0x00000000000879c3 */ /* 0x000e300000002700 */
[----:B------:R-:W0:Y:S01]  /*0070*/  LDC R2, c[0x0][0x368] ;  /* 0x0000da00ff027b82 */ /* 0x000e220000000800 */
[----:B-1----:R-:W-:-:S06]  /*0080*/  UIMAD UR4, UR4, UR5, URZ ;  /* 0x00000005040472a4 */ /* 0x002fcc000f8e02ff */
[----:B--2---:R-:W-:Y:S02]  /*0090*/  VIADD R0, R14, UR4 ;  /* 0x000000040e007c36 */ /* 0x004fe40008000000 */
[----:B0-----:R-:W-:-:S05]  /*00a0*/  IMAD R2, R2, UR8, R3 ;  /* 0x0000000802027c24 */ /* 0x001fca000f8e0203 */
[----:B---3--:R-:W-:-:S04]  /*00b0*/  ISETP.GE.AND P0, PT, R2, UR7, PT ;  /* 0x0000000702007c0c */ /* 0x008fc8000bf06270 */
        /* <DEDUP_REMOVED lines=10> */
[----:B------:R-:W0:Y:S01]  /*0160*/  LDCU.64 UR8, c[0x0][0x398] ;  /* 0x00007300ff0877ac */ /* 0x000e220008000a00 */
[----:B------:R-:W-:Y:S01]  /*0170*/  ISETP.GE.U32.AND P0, PT, R3, 0x4, PT ;  /* 0x000000040300780c */ /* 0x000fe20003f06070 */
[----:B------:R-:W-:Y:S01]  /*0180*/  IMAD.MOV.U32 R19, RZ, RZ, RZ ;  /* 0x000000ffff137224 */ /* 0x000fe200078e00ff */
[----:B------:R-:W-:Y:S01]  /*0190*/  SHF.R.U32.HI R11, RZ, 0x1, R9 ;  /* 0x00000001ff0b7819 */ /* 0x000fe20000011609 */
[----:B------:R-:W-:Y:S02]  /*01a0*/  IMAD.MOV.U32 R22, RZ, RZ, RZ ;  /* 0x000000ffff167224 */ /* 0x000fe400078e00ff */
[----:B------:R-:W-:Y:S01]  /*01b0*/  IMAD.MOV.U32 R5, RZ, RZ, RZ ;  /* 0x000000ffff057224 */ /* 0x000fe200078e00ff */
[----:B------:R-:W-:Y:S01]  /*01c0*/  IADD3 R6, PT, PT, -R11, R9, R0 ;  /* 0x000000090b067210 */ /* 0x000fe20007ffe100 */
[----:B------:R-:W-:Y:S02]  /*01d0*/  IMAD.IADD R8, R0, 0x1, -R11 ;  /* 0x0000000100087824 */ /* 0x000fe400078e0a0b */
[----:B0-----:R-:W-:-:S04]  /*01e0*/  IMAD.WIDE.U32 R20, R2, UR8, R18 ;  /* 0x0000000802147c25 */ /* 0x001fc8000f8e0012 */
[----:B------:R-:W-:Y:S01]  /*01f0*/  IMAD R4, R2, UR9, R21 ;  /* 0x0000000902047c24 */ /* 0x000fe2000f8e0215 */
[----:B------:R-:W-:Y:S06]  /*0200*/  @!P0 BRA `(.L_x_6) ;  /* 0x0000000400e88947 */ /* 0x000fec0003800000 */
[----:B------:R-:W0:Y:S01]  /*0210*/  LDCU.64 UR6, c[0x0][0x3a8] ;  /* 0x00007500ff0677ac */ /* 0x000e220008000a00 */
[----:B------:R-:W-:Y:S01]  /*0220*/  IMAD R10, R0, 0x3, RZ ;  /* 0x00000003000a7824 */ /* 0x000fe200078e02ff */
[----:B------:R-:W-:Y:S01]  /*0230*/  IADD3 R14, PT, PT, R9, UR4, R14 ;  /* 0x00000004090e7c10 */ /* 0x000fe2000fffe00e */
[----:B------:R-:W-:Y:S01]  /*0240*/  IMAD.MOV.U32 R22, RZ, RZ, RZ ;  /* 0x000000ffff167224 */ /* 0x000fe200078e00ff */
[----:B------:R-:W-:Y:S01]  /*0250*/  LOP3.LUT R5, R3, 0x7ffffffc, RZ, 0xc0, !PT ;  /* 0x7ffffffc03057812 */ /* 0x000fe200078ec0ff */
[--C-:B------:R-:W-:Y:S01]  /*0260*/  IMAD R12, R9, 0x3, R10.reuse ;  /* 0x00000003090c7824 */ /* 0x100fe200078e020a */
[----:B------:R-:W-:Y:S01]  /*0270*/  IADD3 R7, PT, PT, R14, -0x2, -R11 ;  /* 0xfffffffe0e077810 */ /* 0x000fe20007ffe80b */
[----:B------:R-:W-:Y:S01]  /*0280*/  IMAD R9, R11, -0x3, R10 ;  /* 0xfffffffd0b097824 */ /* 0x000fe200078e020a */
[----:B------:R-:W-:Y:S01]  /*0290*/  IADD3 R13, PT, PT, -R5, RZ, RZ ;  /* 0x000000ff050d7210 */ /* 0x000fe20007ffe1ff */
[----:B------:R-:W-:Y:S01]  /*02a0*/  IMAD R10, R11, -0x3, R12 ;  /* 0xfffffffd0b0a7824 */ /* 0x000fe200078e020c */
[----:B------:R-:W1:Y:S01]  /*02b0*/  LDCU UR8, c[0x0][0x388] ;  /* 0x00007100ff0877ac */ /* 0x000e620008000800 */
[----:B------:R-:W-:-:S02]  /*02c0*/  VIADD R11, R8, 0x3 ;  /* 0x00000003080b7836 */ /* 0x000fc40000000000 */
[----:B------:R-:W-:Y:S01]  /*02d0*/  IMAD R12, R8, 0x3, RZ ;  /* 0x00000003080c7824 */ /* 0x000fe200078e02ff */
[----:B0-----:R-:W-:-:S04]  /*02e0*/  UIADD3 UR5, UP0, UPT, UR6, 0x8, URZ ;  /* 0x0000000806057890 */ /* 0x001fc8000ff1e0ff */
[----:B------:R-:W-:Y:S02]  /*02f0*/  UIADD3.X UR6, UPT, UPT, URZ, UR7, URZ, UP0, !UPT ;  /* 0x00000007ff067290 */ /* 0x000fe400087fe4ff */
[----:B------:R-:W-:-:S04]  /*0300*/  IMAD.U32 R23, RZ, RZ, UR5 ;  /* 0x00000005ff177e24 */ /* 0x000fc8000f8e00ff */
[----:B-1----:R-:W-:-:S07]  /*0310*/  IMAD.U32 R24, RZ, RZ, UR6 ;  /* 0x00000006ff187e24 */ /* 0x002fce000f8e00ff */
.L_x_7:
[----:B------:R-:W-:Y:S01]  /*0320*/  VIADD R14, R11, 0xfffffffd ;  /* 0xfffffffd0b0e7836 */ /* 0x000fe20000000000 */
[----:B------:R-:W-:Y:S01]  /*0330*/  UMOV UR6, UR8 ;  /* 0x0000000800067c82 */ /* 0x000fe20008000000 */
[----:B------:R-:W-:-:S03]  /*0340*/  VIADD R16, R7, 0x1 ;  /* 0x0000000107107836 */ /* 0x000fc60000000000 */
[----:B------:R-:W-:Y:S02]  /*0350*/  ISETP.GE.AND P0, PT, R14, UR6, PT ;  /* 0x000000060e007c0c */ /* 0x000fe4000bf06270 */
[----:B------:R-:W-:Y:S02]  /*0360*/  ISETP.GE.AND P1, PT, R16, UR6, PT ;  /* 0x0000000610007c0c */ /* 0x000fe4000bf26270 */
[----:B------:R-:W-:Y:S02]  /*0370*/  ISETP.LT.OR P0, PT, R14, RZ, P0 ;  /* 0x000000ff0e00720c */ /* 0x000fe40000701670 */
[----:B------:R-:W-:-:S11]  /*0380*/  ISETP.LT.OR P1, PT, R16, RZ, P1 ;  /* 0x000000ff1000720c */ /* 0x000fd60000f21670 */
[----:B------:R-:W0:Y:S01]  /*0390*/  @!P0 LDC.64 R14, c[0x0][0x380] ;  /* 0x0000e000ff0e8b82 */ /* 0x000e220000000a00 */
[----:B------:R-:W-:-:S07]  /*03a0*/  @!P0 IADD3 R25, P2, PT, R12, R20, RZ ;  /* 0x000000140c198210 */ /* 0x000fce0007f5e0ff */
[----:B------:R-:W1:Y:S01]  /*03b0*/  @!P1 LDC.64 R16, c[0x0][0x380] ;  /* 0x0000e000ff109b82 */ /* 0x000e620000000a00 */
[----:B0-----:R-:W-:Y:S01]  /*03c0*/  @!P0 LEA R28, P3, R25, R14, 0x1 ;  /* 0x0000000e191c8211 */ /* 0x001fe200078608ff */
[----:B------:R-:W-:-:S05]  /*03d0*/  @!P0 IMAD.X R14, RZ, RZ, R4, P2 ;  /* 0x000000ffff0e8224 */ /* 0x000fca00010e0604 */
[----:B------:R-:W-:Y:S01]  /*03e0*/  @!P0 LEA.HI.X R29, R25, R15, R14, 0x1, P3 ;  /* 0x0000000f191d8211 */ /* 0x000fe200018f0c0e */
[----:B------:R-:W-:Y:S02]  /*03f0*/  @!P1 VIADD R15, R10, 0xfffffffd ;  /* 0xfffffffd0a0f9836 */ /* 0x000fe40000000000 */
[----:B------:R-:W-:-:S03]  /*0400*/  IMAD.MOV.U32 R25, RZ, RZ, RZ ;  /* 0x000000ffff197224 */ /* 0x000fc600078e00ff */
[----:B------:R-:W-:-:S03]  /*0410*/  @!P1 IADD3 R15, P2, PT, R15, R20, RZ ;  /* 0x000000140f0f9210 */ /* 0x000fc60007f5e0ff */
[----:B------:R0:W2:Y:S01]  /*0420*/  @!P0 LDG.E.U16.CONSTANT R25, desc[UR10][R28.64] ;  /* 0x0000000a1c198981 */ /* 0x0000a2000c1e9500 */
[----:B-1----:R-:W-:Y:S01]  /*0430*/  @!P1 LEA R26, P3, R15, R16, 0x1 ;  /* 0x000000100f1a9211 */ /* 0x002fe200078608ff */
[----:B------:R-:W-:-:S05]  /*0440*/  @!P1 IMAD.X R14, RZ, RZ, R4, P2 ;  /* 0x000000ffff0e9224 */ /* 0x000fca00010e0604 */
[----:B------:R-:W-:-:S05]  /*0450*/  @!P1 LEA.HI.X R27, R15, R17, R14, 0x1, P3 ;  /* 0x000000110f1b9211 */ /* 0x000fca00018f0c0e */
[----:B------:R1:W2:Y:S01]  /*0460*/  @!P1 LDG.E.U16.CONSTANT R26, desc[UR10][R26.64] ;  /* 0x0000000a1a1a9981 */ /* 0x0002a2000c1e9500 */
[----:B------:R-:W-:-:S04]  /*0470*/  IADD3 R14, PT, PT, R11, -0x2, RZ ;  /* 0xfffffffe0b0e7810 */ /* 0x000fc80007ffe0ff */
[----:B------:R-:W-:-:S04]  /*0480*/  ISETP.GE.AND P0, PT, R14, UR6, PT ;  /* 0x000000060e007c0c */ /* 0x000fc8000bf06270 */
[----:B------:R-:W-:Y:S01]  /*0490*/  ISETP.LT.OR P2, PT, R14, RZ, P0 ;  /* 0x000000ff0e00720c */ /* 0x000fe20000741670 */
[----:B------:R-:W-:Y:S02]  /*04a0*/  IMAD.MOV.U32 R16, RZ, RZ, R23 ;  /* 0x000000ffff107224 */ /* 0x000fe400078e0017 */
[----:B------:R-:W-:-:S05]  /*04b0*/  IMAD.MOV.U32 R17, RZ, RZ, R24 ;  /* 0x000000ffff117224 */ /* 0x000fca00078e0018 */
[----:B------:R-:W3:Y:S05]  /*04c0*/  LDG.E.CONSTANT R24, desc[UR10][R16.64+-0x8] ;  /* 0xfffff80a10187981 */ /* 0x000eea000c1e9900 */
[----:B------:R-:W0:Y:S01]  /*04d0*/  @!P2 LDC.64 R14, c[0x0][0x380] ;  /* 0x0000e000ff0eab82 */ /* 0x000e220000000a00 */
[----:B------:R-:W-:Y:S01]  /*04e0*/  ISETP.GE.AND P0, PT, R7, UR6, PT ;  /* 0x0000000607007c0c */ /* 0x000fe2000bf06270 */
[----:B------:R-:W-:-:S03]  /*04f0*/  @!P2 VIADD R23, R9, 0x3 ;  /* 0x000000030917a836 */ /* 0x000fc60000000000 */
[----:B------:R-:W-:Y:S02]  /*0500*/  ISETP.LT.OR P0, PT, R7, RZ, P0 ;  /* 0x000000ff0700720c */ /* 0x000fe40000701670 */
[----:B------:R-:W-:-:S04]  /*0510*/  @!P2 IADD3 R23, P3, PT, R23, R20, RZ ;  /* 0x000000141717a210 */ /* 0x000fc80007f7e0ff */
[----:B0-----:R-:W-:Y:S01]  /*0520*/  @!P2 LEA R28, P4, R23, R14, 0x1 ;  /* 0x0000000e171ca211 */ /* 0x001fe200078808ff */
[----:B------:R-:W-:-:S05]  /*0530*/  @!P2 IMAD.X R14, RZ, RZ, R4, P3 ;  /* 0x000000ffff0ea224 */ /* 0x000fca00018e0604 */
[----:B------:R-:W-:Y:S02]  /*0540*/  @!P2 LEA.HI.X R29, R23, R15, R14, 0x1, P4 ;  /* 0x0000000f171da211 */ /* 0x000fe400020f0c0e */
[----:B------:R-:W0:Y:S01]  /*0550*/  @!P0 LDC.64 R14, c[0x0][0x380] ;  /* 0x0000e000ff0e8b82 */ /* 0x000e220000000a00 */
[----:B------:R-:W-:Y:S02]  /*0560*/  IMAD.MOV.U32 R23, RZ, RZ, RZ ;  /* 0x000000ffff177224 */ /* 0x000fe400078e00ff */
[----:B-1----:R-:W-:-:S04]  /*0570*/  @!P0 VIADD R27, R10, 0xfffffffa ;  /* 0xfffffffa0a1b8836 */ /* 0x002fc80000000000 */
[----:B------:R1:W4:Y:S01]  /*0580*/  @!P2 LDG.E.U16.CONSTANT R23, desc[UR10][R28.64] ;  /* 0x0000000a1c17a981 */ /* 0x000322000c1e9500 */
[----:B------:R-:W-:Y:S01]  /*0590*/  @!P0 IADD3 R27, P2, PT, R27, R20, RZ ;  /* 0x000000141b1b8210 */ /* 0x000fe20007f5e0ff */
[----:B--2---:R-:W-:-:S03]  /*05a0*/  @!P1 IMAD.IADD R25, R25, 0x1, R26 ;  /* 0x0000000119199824 */ /* 0x004fc600078e021a */
[----:B0-----:R-:W-:Y:S01]  /*05b0*/  @!P0 LEA R26, P1, R27, R14, 0x1 ;  /* 0x0000000e1b1a8211 */ /* 0x001fe200078208ff */
[----:B------:R-:W-:-:S05]  /*05c0*/  @!P0 IMAD.X R14, RZ, RZ, R4, P2 ;  /* 0x000000ffff0e8224 */ /* 0x000fca00010e0604 */
[----:B------:R-:W-:-:S05]  /*05d0*/  @!P0 LEA.HI.X R27, R27, R15, R14, 0x1, P1 ;  /* 0x0000000f1b1b8211 */ /* 0x000fca00008f0c0e */
[----:B------:R0:W4:Y:S01]  /*05e0*/  @!P0 LDG.E.U16.CONSTANT R26, desc[UR10][R26.64] ;  /* 0x0000000a1a1a8981 */ /* 0x000122000c1e9500 */
[----:B------:R-:W-:-:S04]  /*05f0*/  IADD3 R14, PT, PT, R11, -0x1, RZ ;  /* 0xffffffff0b0e7810 */ /* 0x000fc80007ffe0ff */
[----:B------:R-:W-:-:S04]  /*0600*/  ISETP.GE.AND P1, PT, R14, UR6, PT ;  /* 0x000000060e007c0c */ /* 0x000fc8000bf26270 */
[----:B------:R-:W-:Y:S01]  /*0610*/  ISETP.LT.OR P2, PT, R14, RZ, P1 ;  /* 0x000000ff0e00720c */ /* 0x000fe20000f41670 */
[----:B---3--:R-:W-:-:S12]  /*0620*/  IMAD R24, R24, R25, R22 ;  /* 0x0000001918187224 */ /* 0x008fd800078e0216 */
[----:B------:R-:W1:Y:S01]  /*0630*/  @!P2 LDC.64 R14, c[0x0][0x380] ;  /* 0x0000e000ff0eab82 */ /* 0x000e620000000a00 */
[----:B------:R-:W-:-:S05]  /*0640*/  @!P2 VIADD R25, R9, 0x6 ;  /* 0x000000060919a836 */ /* 0x000fca0000000000 */
[----:B------:R-:W-:Y:S02]  /*0650*/  @!P2 IADD3 R22, P1, PT, R25, R20, RZ ;  /* 0x000000141916a210 */ /* 0x000fe40007f3e0ff */
[----:B------:R-:W2:Y:S02]  /*0660*/  LDG.E.CONSTANT R25, desc[UR10][R16.64+-0x4] ;  /* 0xfffffc0a10197981 */ /* 0x000ea4000c1e9900 */
[----:B-1----:R-:W-:Y:S01]  /*0670*/  @!P2 LEA R28, P3, R22, R14, 0x1 ;  /* 0x0000000e161ca211 */ /* 0x002fe200078608ff */
[----:B------:R-:W-:-:S05]  /*0680*/  @!P2 IMAD.X R14, RZ, RZ, R4, P1 ;  /* 0x000000ffff0ea224 */ /* 0x000fca00008e0604 */
[----:B------:R-:W-:Y:S01]  /*0690*/  @!P2 LEA.HI.X R29, R22, R15, R14, 0x1, P3 ;  /* 0x0000000f161da211 */ /* 0x000fe200018f0c0e */
[----:B------:R-:W-:-:S05]  /*06a0*/  VIADD R14, R7, 0xffffffff ;  /* 0xffffffff070e7836 */ /* 0x000fca0000000000 */
[----:B------:R-:W-:-:S04]  /*06b0*/  ISETP.GE.AND P1, PT, R14, UR6, PT ;  /* 0x000000060e007c0c */ /* 0x000fc8000bf26270 */
[----:B------:R-:W-:-:S13]  /*06c0*/  ISETP.LT.OR P1, PT, R14, RZ, P1 ;  /* 0x000000ff0e00720c */ /* 0x000fda0000f21670 */
[----:B------:R-:W1:Y:S01]  /*06d0*/  @!P1 LDC.64 R14, c[0x0][0x380] ;  /* 0x0000e000ff0e9b82 */ /* 0x000e620000000a00 */
[----:B------:R-:W-:Y:S02]  /*06e0*/  IMAD.MOV.U32 R22, RZ, RZ, RZ ;  /* 0x000000ffff167224 */ /* 0x000fe400078e00ff */
[----:B0-----:R-:W-:-:S04]  /*06f0*/  @!P1 VIADD R27, R10, 0xfffffff7 ;  /* 0xfffffff70a1b9836 */ /* 0x001fc80000000000 */
[----:B------:R2:W3:Y:S01]  /*0700*/  @!P2 LDG.E.U16.CONSTANT R22, desc[UR10][R28.64] ;  /* 0x0000000a1c16a981 */ /* 0x0004e2000c1e9500 */
[----:B------:R-:W-:Y:S01]  /*0710*/  @!P1 IADD3 R27, P2, PT, R27, R20, RZ ;  /* 0x000000141b1b9210 */ /* 0x000fe20007f5e0ff */
[----:B----4-:R-:W-:-:S03]  /*0720*/  @!P0 IMAD.IADD R23, R23, 0x1, R26 ;  /* 0x0000000117178824 */ /* 0x010fc600078e021a */
[----:B-1----:R-:W-:Y:S01]  /*0730*/  @!P1 LEA R26, P0, R27, R14, 0x1 ;  /* 0x0000000e1b1a9211 */ /* 0x002fe200078008ff */
[----:B------:R-:W-:-:S05]  /*0740*/  @!P1 IMAD.X R14, RZ, RZ, R4, P2 ;  /* 0x000000ffff0e9224 */ /* 0x000fca00010e0604 */
[----:B------:R-:W-:-:S06]  /*0750*/  @!P1 LEA.HI.X R27, R27, R15, R14, 0x1, P0 ;  /* 0x0000000f1b1b9211 */ /* 0x000fcc00000f0c0e */
[----:B------:R0:W3:Y:S01]  /*0760*/  @!P1 LDG.E.U16.CONSTANT R27, desc[UR10][R26.64] ;  /* 0x0000000a1a1b9981 */ /* 0x0000e2000c1e9500 */
[----:B------:R-:W-:-:S04]  /*0770*/  ISETP.GE.AND P0, PT, R11, UR6, PT ;  /* 0x000000060b007c0c */ /* 0x000fc8000bf06270 */
[----:B------:R-:W-:-:S13]  /*0780*/  ISETP.LT.OR P2, PT, R11, RZ, P0 ;  /* 0x000000ff0b00720c */ /* 0x000fda0000741670 */
[----:B------:R-:W1:Y:S01]  /*0790*/  @!P2 LDC.64 R14, c[0x0][0x380] ;  /* 0x0000e000ff0eab82 */ /* 0x000e620000000a00 */
[----:B--2---:R-:W-:Y:S02]  /*07a0*/  IMAD R29, R25, R23, R24 ;  /* 0x00000017191d7224 */ /* 0x004fe400078e0218 */
[----:B------:R-:W-:-:S05]  /*07b0*/  VIADD R23, R7, 0xfffffffe ;  /* 0xfffffffe07177836 */ /* 0x000fca0000000000 */
[----:B------:R-:W-:-:S04]  /*07c0*/  ISETP.GE.AND P0, PT, R23, UR6, PT ;  /* 0x0000000617007c0c */ /* 0x000fc8000bf06270 */
[----:B------:R-:W-:Y:S02]  /*07d0*/  ISETP.LT.OR P0, PT, R23, RZ, P0 ;  /* 0x000000ff1700720c */ /* 0x000fe40000701670 */
[----:B------:R-:W-:-:S04]  /*07e0*/  @!P2 IADD3 R23, PT, PT, R9, 0x9, RZ ;  /* 0x000000090917a810 */ /* 0x000fc80007ffe0ff */
[----:B------:R-:W-:-:S04]  /*07f0*/  @!P2 IADD3 R23, P3, PT, R23, R20, RZ ;  /* 0x000000141717a210 */ /* 0x000fc80007f7e0ff */
[----:B-1----:R-:W-:Y:S01]  /*0800*/  @!P2 LEA R24, P4, R23, R14, 0x1 ;  /* 0x0000000e1718a211 */ /* 0x002fe200078808ff */
[----:B------:R-:W-:-:S05]  /*0810*/  @!P2 IMAD.X R14, RZ, RZ, R4, P3 ;  /* 0x000000ffff0ea224 */ /* 0x000fca00018e0604 */
[----:B------:R-:W-:Y:S02]  /*0820*/  @!P2 LEA.HI.X R25, R23, R15, R14, 0x1, P4 ;  /* 0x0000000f1719a211 */ /* 0x000fe400020f0c0e */
[----:B------:R-:W1:Y:S01]  /*0830*/  @!P0 LDC.64 R14, c[0x0][0x380] ;  /* 0x0000e000ff0e8b82 */ /* 0x000e620000000a00 */
[----:B0-----:R-:W-:Y:S02]  /*0840*/  IMAD.MOV.U32 R26, RZ, RZ, RZ ;  /* 0x000000ffff1a7224 */ /* 0x001fe400078e00ff */
[----:B------:R-:W-:-:S04]  /*0850*/  VIADD R10, R10, 0xfffffff4 ;  /* 0xfffffff40a0a7836 */ /* 0x000fc80000000000 */
[----:B------:R0:W2:Y:S01]  /*0860*/  @!P2 LDG.E.U16.CONSTANT R26, desc[UR10][R24.64] ;  /* 0x0000000a181aa981 */ /* 0x0000a2000c1e9500 */
[----:B------:R-:W-:-:S05]  /*0870*/  @!P0 IADD3 R23, P2, PT, R10, R20, RZ ;  /* 0x000000140a178210 */ /* 0x000fca0007f5e0ff */
[----:B------:R-:W-:Y:S01]  /*0880*/  @!P0 IMAD.X R28, RZ, RZ, R4, P2 ;  /* 0x000000ffff1c8224 */ /* 0x000fe200010e0604 */
[----:B-1----:R-:W-:-:S04]  /*0890*/  @!P0 LEA R14, P3, R23, R14, 0x1 ;  /* 0x0000000e170e8211 */ /* 0x002fc800078608ff */
[----:B------:R-:W-:Y:S02]  /*08a0*/  @!P0 LEA.HI.X R15, R23, R15, R28, 0x1, P3 ;  /* 0x0000000f170f8211 */ /* 0x000fe400018f0c1c */
[----:B------:R-:W4:Y:S04]  /*08b0*/  LDG.E.CONSTANT R28, desc[UR10][R16.64+0x4] ;  /* 0x0000040a101c7981 */ /* 0x000f28000c1e9900 */
[----:B------:R-:W2:Y:S01]  /*08c0*/  @!P0 LDG.E.U16.CONSTANT R15, desc[UR10][R14.64] ;  /* 0x0000000a0e0f8981 */ /* 0x000ea2000c1e9500 */
[----:B---3--:R-:W-:-:S03]  /*08d0*/  @!P1 IMAD.IADD R22, R22, 0x1, R27 ;  /* 0x0000000116169824 */ /* 0x008fc600078e021b */
[----:B------:R-:W3:Y:S01]  /*08e0*/  LDG.E.CONSTANT R27, desc[UR10][R16.64] ;  /* 0x0000000a101b7981 */ /* 0x000ee2000c1e9900 */
[----:B------:R-:W-:Y:S01]  /*08f0*/  VIADD R13, R13, 0x4 ;  /* 0x000000040d0d7836 */ /* 0x000fe20000000000 */
[----:B------:R-:W-:Y:S01]  /*0900*/  IADD3 R23, P1, PT, R16, 0x10, RZ ;  /* 0x0000001010177810 */ /* 0x000fe20007f3e0ff */
[----:B------:R-:W-:Y:S01]  /*0910*/  VIADD R11, R11, 0x4 ;  /* 0x000000040b0b7836 */ /* 0x000fe20000000000 */
[----:B------:R-:W-:Y:S01]  /*0920*/  IADD3 R7, PT, PT, R7, -0x4, RZ ;  /* 0xfffffffc07077810 */ /* 0x000fe20007ffe0ff */
[----:B------:R-:W-:Y:S02]  /*0930*/  VIADD R9, R9, 0xc ;  /* 0x0000000c09097836 */ /* 0x000fe40000000000 */
[----:B0-----:R-:W-:Y:S02]  /*0940*/  IMAD.X R24, RZ, RZ, R17, P1 ;  /* 0x000000ffff187224 */ /* 0x001fe400008e0611 */
[----:B------:R-:W-:Y:S02]  /*0950*/  VIADD R12, R12, 0xc ;  /* 0x0000000c0c0c7836 */ /* 0x000fe40000000000 */
[----:B--2---:R-:W-:Y:S01]  /*0960*/  @!P0 IMAD.IADD R26, R26, 0x1, R15 ;  /* 0x000000011a1a8824 */ /* 0x004fe200078e020f */
[----:B------:R-:W-:Y:S01]  /*0970*/  ISETP.NE.AND P0, PT, R13, RZ, PT ;  /* 0x000000ff0d00720c */ /* 0x000fe20003f05270 */
[----:B---3--:R-:W-:-:S04]  /*0980*/  IMAD R27, R27, R22, R29 ;  /* 0x000000161b1b7224 */ /* 0x008fc800078e021d */
[----:B----4-:R-:W-:-:S08]  /*0990*/  IMAD R22, R28, R26, R27 ;  /* 0x0000001a1c167224 */ /* 0x010fd000078e021b */
[----:B------:R-:W-:Y:S05]  /*09a0*/  @P0 BRA `(.L_x_7) ;  /* 0xfffffff8005c0947 */ /* 0x000fea000383ffff */
.L_x_6:
[----:B------:R-:W-:Y:S01]  /*09b0*/  LOP3.LUT P0, R9, R3, 0x3, RZ, 0xc0, !PT ;  /* 0x0000000303097812 */ /* 0x000fe2000780c0ff */
[----:B------:R-:W-:-:S12]  /*09c0*/  IMAD.MOV.U32 R7, RZ, RZ, R3 ;  /* 0x000000ffff077224 */ /* 0x000fd800078e0003 */
[----:B------:R-:W-:Y:S05]  /*09d0*/  @!P0 BRA `(.L_x_5) ;  /* 0x0000000400648947 */ /* 0x000fea0003800000 */
[----:B------:R-:W0:Y:S01]  /*09e0*/  LDCU UR5, c[0x0][0x3a0] ;  /* 0x00007400ff0577ac */ /* 0x000e220008000800 */
[----:B------:R-:W-:Y:S01]  /*09f0*/  ISETP.NE.AND P0, PT, R9, 0x1, PT ;  /* 0x000000010900780c */ /* 0x000fe20003f05270 */
[----:B0-----:R-:W-:-:S12]  /*0a00*/  ULOP3.LUT UP0, URZ, UR5, 0x2, URZ, 0xc0, !UPT ;  /* 0x0000000205ff7892 */ /* 0x001fd8000f80c0ff */
[----:B------:R-:W-:Y:S05]  /*0a10*/  @!P0 BRA `(.L_x_8) ;  /* 0x0000000000dc8947 */ /* 0x000fea0003800000 */
[--C-:B------:R-:W-:Y:S01]  /*0a20*/  IMAD.IADD R9, R8, 0x1, R5.reuse ;  /* 0x0000000108097824 */ /* 0x100fe200078e0205 */
[----:B------:R-:W-:Y:S01]  /*0a30*/  LOP3.LUT R7, RZ, R5, RZ, 0x33, !PT ;  /* 0x00000005ff077212 */ /* 0x000fe200078e33ff */
[C---:B------:R-:W-:Y:S02]  /*0a40*/  IMAD.IADD R23, R6.reuse, 0x1, -R5 ;  /* 0x0000000106177824 */ /* 0x040fe400078e0a05 */
[C---:B------:R-:W-:Y:S01]  /*0a50*/  VIADD R10, R9.reuse, 0x1 ;  /* 0x00000001090a7836 */ /* 0x040fe20000000000 */
[----:B------:R-:W-:Y:S01]  /*0a60*/  ISETP.GE.AND P0, PT, R9, UR6, PT ;  /* 0x0000000609007c0c */ /* 0x000fe2000bf06270 */
[----:B------:R-:W-:Y:S01]  /*0a70*/  IMAD.IADD R26, R6, 0x1, R7 ;  /* 0x00000001061a7824 */ /* 0x000fe200078e0207 */
[----:B------:R-:W-:Y:S02]  /*0a80*/  IADD3 R11, PT, PT, R23, -0x2, RZ ;  /* 0xfffffffe170b7810 */ /* 0x000fe40007ffe0ff */
[----:B------:R-:W-:Y:S02]  /*0a90*/  ISETP.LT.OR P0, PT, R9, RZ, P0 ;  /* 0x000000ff0900720c */ /* 0x000fe40000701670 */
[----:B------:R-:W-:-:S02]  /*0aa0*/  ISETP.GE.AND P1, PT, R26, UR6, PT ;  /* 0x000000061a007c0c */ /* 0x000fc4000bf26270 */
[C---:B------:R-:W-:Y:S02]  /*0ab0*/  ISETP.GE.AND P3, PT, R11.reuse, UR6, PT ;  /* 0x000000060b007c0c */ /* 0x040fe4000bf66270 */
[----:B------:R-:W-:Y:S02]  /*0ac0*/  ISETP.LT.OR P1, PT, R26, RZ, P1 ;  /* 0x000000ff1a00720c */ /* 0x000fe40000f21670 */
[C---:B------:R-:W-:Y:S02]  /*0ad0*/  ISETP.GE.AND P2, PT, R10.reuse, UR6, PT ;  /* 0x000000060a007c0c */ /* 0x040fe4000bf46270 */
[----:B------:R-:W-:Y:S02]  /*0ae0*/  ISETP.LT.OR P3, PT, R11, RZ, P3 ;  /* 0x000000ff0b00720c */ /* 0x000fe40001f61670 */
[----:B------:R-:W-:Y:S01]  /*0af0*/  ISETP.LT.OR P2, PT, R10, RZ, P2 ;  /* 0x000000ff0a00720c */ /* 0x000fe20001741670 */
[----:B------:R-:W0:Y:S01]  /*0b00*/  @!P0 LDC.64 R24, c[0x0][0x380] ;  /* 0x0000e000ff188b82 */ /* 0x000e220000000a00 */
[----:B------:R-:W-:-:S05]  /*0b10*/  @!P0 IMAD R7, R9, 0x3, RZ ;  /* 0x0000000309078824 */ /* 0x000fca00078e02ff */
[----:B------:R-:W-:Y:S02]  /*0b20*/  @!P0 IADD3 R7, P4, PT, R7, R20, RZ ;  /* 0x0000001407078210 */ /* 0x000fe40007f9e0ff */
[----:B------:R-:W1:Y:S03]  /*0b30*/  @!P1 LDC.64 R16, c[0x0][0x380] ;  /* 0x0000e000ff109b82 */ /* 0x000e660000000a00 */
[----:B------:R-:W-:-:S05]  /*0b40*/  @!P0 IMAD.X R10, RZ, RZ, R4, P4 ;  /* 0x000000ffff0a8224 */ /* 0x000fca00020e0604 */
[----:B------:R-:W2:Y:S01]  /*0b50*/  @!P3 LDC.64 R12, c[0x0][0x380] ;  /* 0x0000e000ff0cbb82 */ /* 0x000ea20000000a00 */
[----:B------:R-:W-:Y:S01]  /*0b60*/  @!P1 IMAD R29, R26, 0x3, RZ ;  /* 0x000000031a1d9824 */ /* 0x000fe200078e02ff */
[----:B0-----:R-:W-:-:S06]  /*0b70*/  @!P0 LEA R24, P4, R7, R24, 0x1 ;  /* 0x0000001807188211 */ /* 0x001fcc00078808ff */
[----:B------:R-:W0:Y:S01]  /*0b80*/  @!P2 LDC.64 R14, c[0x0][0x380] ;  /* 0x0000e000ff0eab82 */ /* 0x000e220000000a00 */
[----:B------:R-:W-:Y:S01]  /*0b90*/  @!P0 LEA.HI.X R25, R7, R25, R10, 0x1, P4 ;  /* 0x0000001907198211 */ /* 0x000fe200020f0c0a */
[----:B------:R-:W-:-:S06]  /*0ba0*/  IMAD.MOV.U32 R7, RZ, RZ, RZ ;  /* 0x000000ffff077224 */ /* 0x000fcc00078e00ff */
[----:B------:R-:W3:Y:S01]  /*0bb0*/  LDC.64 R10, c[0x0][0x3a8] ;  /* 0x0000ea00ff0a7b82 */ /* 0x000ee20000000a00 */
[----:B------:R-:W-:Y:S01]  /*0bc0*/  @!P2 IMAD.MOV.U32 R28, RZ, RZ, 0x3 ;  /* 0x00000003ff1ca424 */ /* 0x000fe200078e00ff */
[----:B------:R4:W5:Y:S01]  /*0bd0*/  @!P0 LDG.E.U16.CONSTANT R7, desc[UR10][R24.64] ;  /* 0x0000000a18078981 */ /* 0x000962000c1e9500 */
[----:B------:R-:W-:Y:S01]  /*0be0*/  @!P3 IMAD.MOV.U32 R27, RZ, RZ, 0x3 ;  /* 0x00000003ff1bb424 */ /* 0x000fe200078e00ff */
[----:B------:R-:W-:Y:S01]  /*0bf0*/  @!P1 IADD3 R26, P0, PT, R29, R20, RZ ;  /* 0x000000141d1a9210 */ /* 0x000fe20007f1e0ff */
[----:B------:R-:W-:Y:S02]  /*0c00*/  @!P2 IMAD R9, R9, R28, 0x3 ;  /* 0x000000030909a424 */ /* 0x000fe400078e021c */
[----:B------:R-:W-:Y:S02]  /*0c10*/  @!P3 IMAD R23, R23, R27, -0x6 ;  /* 0xfffffffa1717b424 */ /* 0x000fe400078e021b */
[----:B------:R-:W-:Y:S01]  /*0c20*/  @!P1 IMAD.X R27, RZ, RZ, R4, P0 ;  /* 0x000000ffff1b9224 */ /* 0x000fe200000e0604 */
[----:B-1----:R-:W-:-:S02]  /*0c30*/  @!P1 LEA R16, P0, R26, R16, 0x1 ;  /* 0x000000101a109211 */ /* 0x002fc400078008ff */
[-C--:B------:R-:W-:Y:S02]  /*0c40*/  @!P2 IADD3 R9, P4, PT, R9, R20.reuse, RZ ;  /* 0x000000140909a210 */ /* 0x080fe40007f9e0ff */
[----:B------:R-:W-:Y:S02]  /*0c50*/  @!P3 IADD3 R23, P5, PT, R23, R20, RZ ;  /* 0x000000141717b210 */ /* 0x000fe40007fbe0ff */
[----:B------:R-:W-:Y:S01]  /*0c60*/  @!P1 LEA.HI.X R17, R26, R17, R27, 0x1, P0 ;  /* 0x000000111a119211 */ /* 0x000fe200000f0c1b */
[--C-:B------:R-:W-:Y:S01]  /*0c70*/  @!P2 IMAD.X R26, RZ, RZ, R4.reuse, P4 ;  /* 0x000000ffff1aa224 */ /* 0x100fe200020e0604 */
[----:B--2---:R-:W-:Y:S01]  /*0c80*/  @!P3 LEA R12, P4, R23, R12, 0x1 ;  /* 0x0000000c170cb211 */ /* 0x004fe200078808ff */
[----:B----4-:R-:W-:Y:S01]  /*0c90*/  @!P3 IMAD.X R24, RZ, RZ, R4, P5 ;  /* 0x000000ffff18b224 */ /* 0x010fe200028e0604 */
[----:B0-----:R-:W-:Y:S01]  /*0ca0*/  @!P2 LEA R14, P0, R9, R14, 0x1 ;  /* 0x0000000e090ea211 */ /* 0x001fe200078008ff */
[----:B------:R-:W5:Y:S03]  /*0cb0*/  @!P1 LDG.E.U16.CONSTANT R16, desc[UR10][R16.64] ;  /* 0x0000000a10109981 */ /* 0x000f66000c1e9500 */
[----:B------:R-:W-:Y:S01]  /*0cc0*/  @!P3 LEA.HI.X R13, R23, R13, R24, 0x1, P4 ;  /* 0x0000000d170db211 */ /* 0x000fe200020f0c18 */
[----:B------:R-:W-:Y:S01]  /*0cd0*/  IMAD.MOV.U32 R23, RZ, RZ, RZ ;  /* 0x000000ffff177224 */ /* 0x000fe200078e00ff */
[----:B------:R-:W-:Y:S01]  /*0ce0*/  @!P2 LEA.HI.X R15, R9, R15, R26, 0x1, P0 ;  /* 0x0000000f090fa211 */ /* 0x000fe200000f0c1a */
[----:B---3--:R-:W-:-:S02]  /*0cf0*/  IMAD.WIDE.U32 R10, R5, 0x4, R10 ;  /* 0x00000004050a7825 */ /* 0x008fc400078e000a */
[----:B------:R-:W2:Y:S04]  /*0d00*/  @!P3 LDG.E.U16.CONSTANT R12, desc[UR10][R12.64] ;  /* 0x0000000a0c0cb981 */ /* 0x000ea8000c1e9500 */
[----:B------:R-:W2:Y:S04]  /*0d10*/  @!P2 LDG.E.U16.CONSTANT R23, desc[UR10][R14.64] ;  /* 0x0000000a0e17a981 */ /* 0x000ea8000c1e9500 */
[----:B------:R-:W3:Y:S04]  /*0d20*/  LDG.E.CONSTANT R9, desc[UR10][R10.64] ;  /* 0x0000000a0a097981 */ /* 0x000ee8000c1e9900 */
[----:B------:R-:W4:Y:S01]  /*0d30*/  LDG.E.CONSTANT R24, desc[UR10][R10.64+0x4] ;  /* 0x0000040a0a187981 */ /* 0x000f22000c1e9900 */
[----:B------:R-:W-:Y:S01]  /*0d40*/  VIADD R5, R5, 0x2 ;  /* 0x0000000205057836 */ /* 0x000fe20000000000 */
[----:B-----5:R-:W-:Y:S01]  /*0d50*/  @!P1 IADD3 R7, PT, PT, R7, R16, RZ ;  /* 0x0000001007079210 */ /* 0x020fe20007ffe0ff */
[----:B--2---:R-:W-:-:S04]  /*0d60*/  @!P3 IMAD.IADD R23, R23, 0x1, R12 ;  /* 0x000000011717b824 */ /* 0x004fc800078e020c */
[----:B---3--:R-:W-:-:S04]  /*0d70*/  IMAD R9, R9, R7, R22 ;  /* 0x0000000709097224 */ /* 0x008fc800078e0216 */
[----:B----4-:R-:W-:-:S07]  /*0d80*/  IMAD R22, R24, R23, R9 ;  /* 0x0000001718167224 */ /* 0x010fce00078e0209 */
.L_x_8:
[----:B------:R-:W-:Y:S01]  /*0d90*/  IMAD.MOV.U32 R7, RZ, RZ, R3 ;  /* 0x000000ffff077224 */ /* 0x000fe200078e0003 */
[----:B------:R-:W-:Y:S06]  /*0da0*/  BRA.U !UP0, `(.L_x_5) ;  /* 0x0000000108707547 */ /* 0x000fec000b800000 */
[----:B------:R-:W-:Y:S01]  /*0db0*/  LOP3.LUT R7, RZ, R5, RZ, 0x33, !PT ;  /* 0x00000005ff077212 */ /* 0x000fe200078e33ff */
[----:B------:R-:W-:-:S04]  /*0dc0*/  IMAD.IADD R12, R8, 0x1, R5 ;  /* 0x00000001080c7824 */ /* 0x000fc800078e0205 */
[----:B------:R-:W-:Y:S01]  /*0dd0*/  IMAD.IADD R13, R6, 0x1, R7 ;  /* 0x00000001060d7824 */ /* 0x000fe200078e0207 */
[C---:B------:R-:W-:Y:S01]  /*0de0*/  ISETP.GE.AND P0, PT, R12.reuse, UR6, PT ;  /* 0x000000060c007c0c */ /* 0x040fe2000bf06270 */
[----:B------:R-:W0:Y:S03]  /*0df0*/  LDC.64 R6, c[0x0][0x3a8] ;  /* 0x0000ea00ff067b82 */ /* 0x000e260000000a00 */
[C---:B------:R-:W-:Y:S02]  /*0e00*/  ISETP.GE.AND P1, PT, R13.reuse, UR6, PT ;  /* 0x000000060d007c0c */ /* 0x040fe4000bf26270 */
[----:B------:R-:W-:Y:S02]  /*0e10*/  ISETP.LT.OR P0, PT, R12, RZ, P0 ;  /* 0x000000ff0c00720c */ /* 0x000fe40000701670 */
[----:B------:R-:W-:-:S11]  /*0e20*/  ISETP.LT.OR P1, PT, R13, RZ, P1 ;  /* 0x000000ff0d00720c */ /* 0x000fd60000f21670 */
[----:B------:R-:W1:Y:S01]  /*0e30*/  @!P0 LDC.64 R10, c[0x0][0x380] ;  /* 0x0000e000ff0a8b82 */ /* 0x000e620000000a00 */
[----:B------:R-:W-:Y:S02]  /*0e40*/  @!P0 IMAD R15, R12, 0x3, RZ ;  /* 0x000000030c0f8824 */ /* 0x000fe400078e02ff */
[----:B------:R-:W-:-:S03]  /*0e50*/  @!P1 IMAD R13, R13, 0x3, RZ ;  /* 0x000000030d0d9824 */ /* 0x000fc600078e02ff */
[-C--:B------:R-:W-:Y:S02]  /*0e60*/  @!P0 IADD3 R12, P2, PT, R15, R20.reuse, RZ ;  /* 0x000000140f0c8210 */ /* 0x080fe40007f5e0ff */
[----:B------:R-:W2:Y:S01]  /*0e70*/  @!P1 LDC.64 R8, c[0x0][0x380] ;  /* 0x0000e000ff089b82 */ /* 0x000ea20000000a00 */
[----:B------:R-:W-:Y:S02]  /*0e80*/  @!P1 IADD3 R20, P3, PT, R13, R20, RZ ;  /* 0x000000140d149210 */ /* 0x000fe40007f7e0ff */
[----:B------:R-:W-:-:S03]  /*0e90*/  @!P0 IMAD.X R13, RZ, RZ, R4, P2 ;  /* 0x000000ffff0d8224 */ /* 0x000fc600010e0604 */
[----:B------:R-:W-:Y:S01]  /*0ea0*/  @!P1 IMAD.X R4, RZ, RZ, R4, P3 ;  /* 0x000000ffff049224 */ /* 0x000fe200018e0604 */
[----:B-1----:R-:W-:-:S04]  /*0eb0*/  @!P0 LEA R10, P2, R12, R10, 0x1 ;  /* 0x0000000a0c0a8211 */ /* 0x002fc800078408ff */
[----:B------:R-:W-:Y:S01]  /*0ec0*/  @!P0 LEA.HI.X R11, R12, R11, R13, 0x1, P2 ;  /* 0x0000000b0c0b8211 */ /* 0x000fe200010f0c0d */
[----:B------:R-:W-:Y:S01]  /*0ed0*/  IMAD.MOV.U32 R13, RZ, RZ, RZ ;  /* 0x000000ffff0d7224 */ /* 0x000fe200078e00ff */
[----:B--2---:R-:W-:-:S05]  /*0ee0*/  @!P1 LEA R8, P3, R20, R8, 0x1 ;  /* 0x0000000814089211 */ /* 0x004fca00078608ff */
[----:B------:R-:W2:Y:S01]  /*0ef0*/  @!P0 LDG.E.U16.CONSTANT R13, desc[UR10][R10.64] ;  /* 0x0000000a0a0d8981 */ /* 0x000ea2000c1e9500 */
[----:B------:R-:W-:Y:S01]  /*0f00*/  @!P1 LEA.HI.X R9, R20, R9, R4, 0x1, P3 ;  /* 0x0000000914099211 */ /* 0x000fe200018f0c04 */
[----:B0-----:R-:W-:-:S04]  /*0f10*/  IMAD.WIDE.U32 R4, R5, 0x4, R6 ;  /* 0x0000000405047825 */ /* 0x001fc800078e0006 */
[----:B------:R-:W2:Y:S04]  /*0f20*/  @!P1 LDG.E.U16.CONSTANT R8, desc[UR10][R8.64] ;  /* 0x0000000a08089981 */ /* 0x000ea8000c1e9500 */
[----:B------:R-:W3:Y:S01]  /*0f30*/  LDG.E.CONSTANT R4, desc[UR10][R4.64] ;  /* 0x0000000a04047981 */ /* 0x000ee2000c1e9900 */
[----:B------:R-:W-:Y:S01]  /*0f40*/  IMAD.MOV.U32 R7, RZ, RZ, R3 ;  /* 0x000000ffff077224 */ /* 0x000fe200078e0003 */
[----:B--2---:R-:W-:-:S05]  /*0f50*/  @!P1 IADD3 R13, PT, PT, R13, R8, RZ ;  /* 0x000000080d0d9210 */ /* 0x004fca0007ffe0ff */
[----:B---3--:R-:W-:-:S07]  /*0f60*/  IMAD R22, R4, R13, R22 ;  /* 0x0000000d04167224 */ /* 0x008fce00078e0216 */
.L_x_5:
[----:B------:R-:W0:Y:S01]  /*0f70*/  LDCU UR7, c[0x0][0x3a0] ;  /* 0x00007400ff0777ac */ /* 0x000e220008000800 */
[----:B------:R-:W1:Y:S01]  /*0f80*/  LDCU.64 UR12, c[0x0][0x390] ;  /* 0x00007200ff0c77ac */ /* 0x000e620008000a00 */
[----:B------:R-:W2:Y:S01]  /*0f90*/  LDCU.64 UR14, c[0x0][0x3b0] ;  /* 0x00007600ff0e77ac */ /* 0x000ea20008000a00 */
[----:B0-----:R-:W-:-:S04]  /*0fa0*/  ULEA.HI UR5, UR7, UR7, URZ, 0x1 ;  /* 0x0000000707057291 */ /* 0x001fc8000f8f08ff */
[----:B------:R-:W-:-:S06]  /*0fb0*/  USHF.R.S32.HI UR5, URZ, 0x1, UR5 ;  /* 0x00000001ff057899 */ /* 0x000fcc0008011405 */
[----:B------:R-:W-:-:S04]  /*0fc0*/  IADD3 R3, PT, PT, R7, -UR5, R0 ;  /* 0x8000000507037c10 */ /* 0x000fc8000fffe000 */
[----:B------:R-:W-:-:S04]  /*0fd0*/  ISETP.GE.AND P0, PT, R3, UR6, PT ;  /* 0x0000000603007c0c */ /* 0x000fc8000bf06270 */
[----:B------:R-:W-:-:S13]  /*0fe0*/  ISETP.LT.OR P0, PT, R3, RZ, P0 ;  /* 0x000000ff0300720c */ /* 0x000fda0000701670 */
[----:B------:R-:W0:Y:S01]  /*0ff0*/  @!P0 LDC.64 R12, c[0x0][0x398] ;  /* 0x0000e600ff0c8b82 */ /* 0x000e220000000a00 */
[----:B------:R-:W-:Y:S02]  /*1000*/  @!P0 IMAD.MOV.U32 R10, RZ, RZ, R18 ;  /* 0x000000ffff0a8224 */ /* 0x000fe400078e0012 */
[----:B------:R-:W-:Y:S02]  /*1010*/  @!P0 IMAD.MOV.U32 R11, RZ, RZ, RZ ;  /* 0x000000ffff0b8224 */ /* 0x000fe400078e00ff */
[----:B------:R-:W-:-:S03]  /*1020*/  @!P0 IMAD R15, R3, 0x3, RZ ;  /* 0x00000003030f8824 */ /* 0x000fc600078e02ff */
[----:B------:R-:W3:Y:S08]  /*1030*/  @!P0 LDC.64 R4, c[0x0][0x380] ;  /* 0x0000e000ff048b82 */ /* 0x000ef00000000a00 */
[----:B------:R-:W4:Y:S01]  /*1040*/  @!P0 LDC.64 R8, c[0x0][0x3a8] ;  /* 0x0000ea00ff088b82 */ /* 0x000f220000000a00 */
[----:B0-----:R-:W-:-:S04]  /*1050*/  @!P0 IMAD.WIDE.U32 R10, R2, R12, R10 ;  /* 0x0000000c020a8225 */ /* 0x001fc800078e000a */
[----:B------:R-:W-:Y:S01]  /*1060*/  @!P0 IMAD R3, R2, R13, R11 ;  /* 0x0000000d02038224 */ /* 0x000fe200078e020b */
[----:B------:R-:W-:-:S05]  /*1070*/  @!P0 IADD3 R10, P1, PT, R15, R10, RZ ;  /* 0x0000000a0f0a8210 */ /* 0x000fca0007f3e0ff */
[----:B------:R-:W-:Y:S01]  /*1080*/  @!P0 IMAD.X R3, RZ, RZ, R3, P1 ;  /* 0x000000ffff038224 */ /* 0x000fe200008e0603 */
[----:B---3--:R-:W-:-:S04]  /*1090*/  @!P0 LEA R4, P1, R10, R4, 0x1 ;  /* 0x000000040a048211 */ /* 0x008fc800078208ff */
[----:B------:R-:W-:Y:S01]  /*10a0*/  @!P0 LEA.HI.X R5, R10, R5, R3, 0x1, P1 ;  /* 0x000000050a058211 */ /* 0x000fe200008f0c03 */
[----:B----4-:R-:W-:-:S04]  /*10b0*/  @!P0 IMAD.WIDE.U32 R8, R7, 0x4, R8 ;  /* 0x0000000407088825 */ /* 0x010fc800078e0008 */
[----:B------:R-:W3:Y:S04]  /*10c0*/  @!P0 LDG.E.U16.CONSTANT R4, desc[UR10][R4.64] ;  /* 0x0000000a04048981 */ /* 0x000ee8000c1e9500 */
[----:B------:R-:W3:Y:S01]  /*10d0*/  @!P0 LDG.E.CONSTANT R9, desc[UR10][R8.64] ;  /* 0x0000000a08098981 */ /* 0x000ee2000c1e9900 */
[----:B------:R-:W-:Y:S01]  /*10e0*/  UIADD3 UR8, UPT, UPT, UR7, -0x2, URZ ;  /* 0xfffffffe07087890 */ /* 0x000fe2000fffe0ff */
[----:B------:R-:W-:Y:S02]  /*10f0*/  IMAD R6, R0, 0x3, R18 ;  /* 0x0000000300067824 */ /* 0x000fe400078e0212 */
[----:B------:R-:W-:Y:S01]  /*1100*/  IMAD.MOV.U32 R7, RZ, RZ, RZ ;  /* 0x000000ffff077224 */ /* 0x000fe200078e00ff */
        /* <DEDUP_REMOVED lines=12> */
.L_x_9:
        /* <DEDUP_REMOVED lines=11> */
.L_x_21:


//--------------------- .text._Z9kernel2a1PKtiimmiPKiPt --------------------------
	.section	.text._Z9kernel2a1PKtiimmiPKiPt,"ax",@progbits
	.align	128
        .global         _Z9kernel2a1PKtiimmiPKiPt
        .type           _Z9kernel2a1PKtiimmiPKiPt,@function
        .size           _Z9kernel2a1PKtiimmiPKiPt,(.L_x_22 - _Z9kernel2a1PKtiimmiPKiPt)
        .other          _Z9kernel2a1PKtiimmiPKiPt,@"STO_CUDA_ENTRY STV_DEFAULT"
_Z9kernel2a1PKtiimmiPKiPt:
.text._Z9kernel2a1PKtiimmiPKiPt:
[----:B------:R-:W-:Y:S01]  /*0000*/  LDC R1, c[0x0][0x37c] ;  /* 0x0000df00ff017b82 */ /* 0x000fe20000000800 */
[----:B------:R-:W0:Y:S07]  /*0010*/  S2R R2, SR_TID.Y ;  /* 0x0000000000027919 */ /* 0x000e2e0000002200 */
[----:B------:R-:W1:Y:S01]  /*0020*/  S2UR UR4, SR_CTAID.Y ;  /* 0x00000000000479c3 */ /* 0x000e620000002600 */
[----:B------:R-:W2:Y:S01]  /*0030*/  LDCU.64 UR10, c[0x0][0x388] ;  /* 0x00007100ff0a77ac */ /* 0x000ea20008000a00 */
[----:B------:R-:W3:Y:S06]  /*0040*/  S2R R23, SR_TID.X ;  /* 0x0000000000177919 */ /* 0x000eec0000002100 */
[----:B------:R-:W3:Y:S01]  /*0050*/  LDC R22, c[0x0][0x360] ;  /* 0x0000d800ff167b82 */ /* 0x000ee20000000800 */
[----:B------:R-:W1:Y:S07]  /*0060*/  LDCU UR5, c[0x0][0x364] ;  /* 0x00006c80ff0577ac */ /* 0x000e6e0008000800 */
[----:B------:R-:W3:Y:S01]  /*0070*/  S2UR UR6, SR_CTAID.X ;  /* 0x00000000000679c3 */ /* 0x000ee20000002500 */
[----:B-1----:R-:W-:-:S06]  /*0080*/  UIMAD UR4, UR4, UR5, URZ ;  /* 0x00000005040472a4 */ /* 0x002fcc000f8e02ff */
[----:B0-----:R-:W-:-:S05]  /*0090*/  VIADD R0, R2, UR4 ;  /* 0x0000000402007c36 */ /* 0x001fca0008000000 */
[----:B--2---:R-:W-:Y:S01]  /*00a0*/  ISETP.GE.AND P0, PT, R0, UR11, PT ;  /* 0x0000000b00007c0c */ /* 0x004fe2000bf06270 */
[----:B---3--:R-:W-:-:S05]  /*00b0*/  IMAD R22, R22, UR6, R23 ;  /* 0x0000000616167c24 */ /* 0x008fca000f8e0217 */
[----:B------:R-:W-:-:S13]  /*00c0*/  ISETP.GE.OR P0, PT, R22, UR10, P0 ;  /* 0x0000000a16007c0c */ /* 0x000fda0008706670 */
[----:B------:R-:W-:Y:S05]  /*00d0*/  @P0 EXIT ;  /* 0x000000000000094d */ /* 0x000fea0003800000 */
[----:B------:R-:W0:Y:S01]  /*00e0*/  LDC R7, c[0x0][0x3a0] ;  /* 0x0000e800ff077b82 */ /* 0x000e220000000800 */
[----:B------:R-:W1:Y:S01]  /*00f0*/  S2R R3, SR_CTAID.Z ;  /* 0x0000000000037919 */ /* 0x000e620000002700 */
        /* <DEDUP_REMOVED lines=9> */
[----:B------:R-:W-:-:S04]  /*0190*/  IMAD.MOV.U32 R5, RZ, RZ, RZ ;  /* 0x000000ffff057224 */ /* 0x000fc800078e00ff */
[----:B------:R-:W-:-:S06]  /*01a0*/  IMAD.IADD R6, R0, 0x1, -R9 ;  /* 0x0000000100067824 */ /* 0x000fcc00078e0a09 */
[----:B------:R-:W-:Y:S05]  /*01b0*/  @!P0 BRA `(.L_x_11) ;  /* 0x0000000800c88947 */ /* 0x000fea0003800000 */
[----:B------:R-:W0:Y:S01]  /*01c0*/  LDCU.64 UR6, c[0x0][0x3a8] ;  /* 0x00007500ff0677ac */ /* 0x000e220008000a00 */
[----:B------:R-:W-:Y:S01]  /*01d0*/  IADD3 R2, PT, PT, R7, UR4, R2 ;  /* 0x0000000407027c10 */ /* 0x000fe2000fffe002 */
[C---:B------:R-:W-:Y:S01]  /*01e0*/  IMAD R10, R3.reuse, UR11, R0 ;  /* 0x0000000b030a7c24 */ /* 0x040fe2000f8e0200 */
[----:B------:R-:W-:Y:S01]  /*01f0*/  LOP3.LUT R5, RZ, R9, RZ, 0x33, !PT ;  /* 0x00000009ff057212 */ /* 0x000fe200078e33ff */
[----:B------:R-:W-:Y:S01]  /*0200*/  IMAD.MOV.U32 R20, RZ, RZ, RZ ;  /* 0x000000ffff147224 */ /* 0x000fe200078e00ff */
[----:B------:R-:W-:Y:S01]  /*0210*/  LOP3.LUT R11, R4, 0x7ffffffc, RZ, 0xc0, !PT ;  /* 0x7ffffffc040b7812 */ /* 0x000fe200078ec0ff */
[----:B------:R-:W-:Y:S01]  /*0220*/  IMAD R8, R3, UR11, R2 ;  /* 0x0000000b03087c24 */ /* 0x000fe2000f8e0202 */
[----:B------:R-:W-:Y:S02]  /*0230*/  IADD3 R7, PT, PT, -R9, R10, RZ ;  /* 0x0000000a09077210 */ /* 0x000fe40007ffe1ff */
[--C-:B------:R-:W-:Y:S01]  /*0240*/  IADD3 R2, PT, PT, R2, -0x2, -R9.reuse ;  /* 0xfffffffe02027810 */ /* 0x100fe20007ffe809 */
[----:B------:R-:W-:Y:S01]  /*0250*/  IMAD.IADD R12, R8, 0x1, -R9 ;  /* 0x00000001080c7824 */ /* 0x000fe200078e0a09 */
[----:B------:R-:W-:Y:S01]  /*0260*/  IADD3 R4, PT, PT, R6, 0x3, RZ ;  /* 0x0000000306047810 */ /* 0x000fe20007ffe0ff */
[----:B------:R-:W-:Y:S01]  /*0270*/  IMAD.IADD R5, R8, 0x1, R5 ;  /* 0x0000000108057824 */ /* 0x000fe200078e0205 */
[C---:B------:R-:W-:Y:S01]  /*0280*/  IADD3 R6, PT, PT, R7.reuse, 0x1, RZ ;  /* 0x0000000107067810 */ /* 0x040fe20007ffe0ff */
[----:B------:R-:W-:Y:S01]  /*0290*/  IMAD.MOV R11, RZ, RZ, -R11 ;  /* 0x000000ffff0b7224 */ /* 0x000fe200078e0a0b */
[----:B------:R-:W-:Y:S01]  /*02a0*/  IADD3 R8, PT, PT, R12, -0x2, RZ ;  /* 0xfffffffe0c087810 */ /* 0x000fe20007ffe0ff */
[C---:B------:R-:W-:Y:S01]  /*02b0*/  VIADD R19, R7.reuse, 0x2 ;  /* 0x0000000207137836 */ /* 0x040fe20000000000 */
[----:B0-----:R-:W-:Y:S01]  /*02c0*/  UIADD3 UR5, UP0, UPT, UR6, 0x8, URZ ;  /* 0x0000000806057890 */ /* 0x001fe2000ff1e0ff */
[----:B------:R-:W-:-:S02]  /*02d0*/  VIADD R18, R7, 0x3 ;  /* 0x0000000307127836 */ /* 0x000fc40000000000 */
[C---:B------:R-:W-:Y:S01]  /*02e0*/  VIADD R10, R12.reuse, 0xfffffffc ;  /* 0xfffffffc0c0a7836 */ /* 0x040fe20000000000 */
[----:B------:R-:W-:Y:S01]  /*02f0*/  UIADD3.X UR6, UPT, UPT, URZ, UR7, URZ, UP0, !UPT ;  /* 0x00000007ff067290 */ /* 0x000fe200087fe4ff */
[----:B------:R-:W-:Y:S01]  /*0300*/  VIADD R9, R12, 0xfffffffd ;  /* 0xfffffffd0c097836 */ /* 0x000fe20000000000 */
[----:B------:R-:W-:Y:S01]  /*0310*/  MOV R24, UR5 ;  /* 0x0000000500187c02 */ /* 0x000fe20008000f00 */
[----:B------:R-:W0:Y:S03]  /*0320*/  LDCU UR7, c[0x0][0x38c] ;  /* 0x00007180ff0777ac */ /* 0x000e260008000800 */
[----:B------:R-:W-:-:S07]  /*0330*/  IMAD.U32 R21, RZ, RZ, UR6 ;  /* 0x00000006ff157e24 */ /* 0x000fce000f8e00ff */
.L_x_12:
[----:B------:R-:W-:Y:S01]  /*0340*/  VIADD R12, R4, 0xfffffffd ;  /* 0xfffffffd040c7836 */ /* 0x000fe20000000000 */
[----:B0-----:R-:W-:Y:S01]  /*0350*/  UMOV UR11, UR7 ;  /* 0x00000007000b7c82 */ /* 0x001fe20008000000 */
[----:B------:R-:W-:Y:S02]  /*0360*/  IADD3 R14, PT, PT, R2, 0x1, RZ ;  /* 0x00000001020e7810 */ /* 0x000fe40007ffe0ff */
[----:B------:R-:W-:Y:S02]  /*0370*/  SHF.R.S32.HI R17, RZ, 0x1f, R7 ;  /* 0x0000001fff117819 */ /* 0x000fe40000011407 */
[C---:B------:R-:W-:Y:S02]  /*0380*/  ISETP.GE.AND P0, PT, R12.reuse, UR11, PT ;  /* 0x0000000b0c007c0c */ /* 0x040fe4000bf06270 */
[----:B------:R-:W-:Y:S02]  /*0390*/  SHF.R.S32.HI R23, RZ, 0x1f, R22 ;  /* 0x0000001fff177819 */ /* 0x000fe40000011416 */
[----:B------:R-:W-:-:S02]  /*03a0*/  ISETP.LT.OR P1, PT, R12, RZ, P0 ;  /* 0x000000ff0c00720c */ /* 0x000fc40000721670 */
[----:B------:R-:W-:-:S04]  /*03b0*/  ISETP.GE.AND P0, PT, R14, UR11, PT ;  /* 0x0000000b0e007c0c */ /* 0x000fc8000bf06270 */
[----:B------:R-:W-:-:S07]  /*03c0*/  ISETP.LT.OR P0, PT, R14, RZ, P0 ;  /* 0x000000ff0e00720c */ /* 0x000fce0000701670 */
[----:B------:R-:W0:Y:S08]  /*03d0*/  @!P1 LDC.64 R12, c[0x0][0x398] ;  /* 0x0000e600ff0c9b82 */ /* 0x000e300000000a00 */
[----:B------:R-:W1:Y:S01]  /*03e0*/  @!P1 LDC.64 R14, c[0x0][0x380] ;  /* 0x0000e000ff0e9b82 */ /* 0x000e620000000a00 */
[----:B0-----:R-:W-:-:S07]  /*03f0*/  @!P1 IMAD R26, R17, R12, RZ ;  /* 0x0000000c111a9224 */ /* 0x001fce00078e02ff */
[----:B------:R-:W0:Y:S01]  /*0400*/  @!P0 LDC.64 R16, c[0x0][0x398] ;  /* 0x0000e600ff108b82 */ /* 0x000e220000000a00 */
[----:B------:R-:W-:-:S04]  /*0410*/  @!P1 IMAD.WIDE.U32 R28, R7, R12, R22 ;  /* 0x0000000c071c9225 */ /* 0x000fc800078e0016 */
[----:B------:R-:W-:Y:S01]  /*0420*/  @!P1 IMAD R13, R7, R13, R26 ;  /* 0x0000000d070d9224 */ /* 0x000fe200078e021a */
[----:B-1----:R-:W-:Y:S01]  /*0430*/  @!P1 LEA R26, P2, R28, R14, 0x1 ;  /* 0x0000000e1c1a9211 */ /* 0x002fe200078408ff */
[----:B------:R-:W-:Y:S02]  /*0440*/  @!P0 IMAD.MOV.U32 R14, RZ, RZ, R22 ;  /* 0x000000ffff0e8224 */ /* 0x000fe400078e0016 */
[----:B------:R-:W-:Y:S01]  /*0450*/  @!P1 IMAD.IADD R12, R29, 0x1, R13 ;  /* 0x000000011d0c9824 */ /* 0x000fe200078e020d */
[----:B------:R-:W-:-:S04]  /*0460*/  @!P0 SHF.R.S32.HI R13, RZ, 0x1f, R5 ;  /* 0x0000001fff0d8819 */ /* 0x000fc80000011405 */
[----:B------:R-:W-:Y:S02]  /*0470*/  @!P1 LEA.HI.X R27, R28, R15, R12, 0x1, P2 ;  /* 0x0000000f1c1b9211 */ /* 0x000fe400010f0c0c */
[----:B------:R-:W-:Y:S01]  /*0480*/  @!P0 MOV R15, R23 ;  /* 0x00000017000f8202 */ /* 0x000fe20000000f00 */
[-C--:B0-----:R-:W-:Y:S02]  /*0490*/  @!P0 IMAD R28, R13, R16.reuse, RZ ;  /* 0x000000100d1c8224 */ /* 0x081fe400078e02ff */
[----:B------:R-:W0:Y:S01]  /*04a0*/  @!P0 LDC.64 R12, c[0x0][0x380] ;  /* 0x0000e000ff0c8b82 */ /* 0x000e220000000a00 */
[----:B------:R-:W-:-:S04]  /*04b0*/  @!P0 IMAD.WIDE.U32 R14, R5, R16, R14 ;  /* 0x00000010050e8225 */ /* 0x000fc800078e000e */
[----:B------:R-:W-:Y:S01]  /*04c0*/  @!P0 IMAD R17, R5, R17, R28 ;  /* 0x0000001105118224 */ /* 0x000fe200078e021c */
[----:B0-----:R-:W-:-:S03]  /*04d0*/  @!P0 LEA R28, P2, R14, R12, 0x1 ;  /* 0x0000000c0e1c8211 */ /* 0x001fc600078408ff */
[----:B------:R-:W-:Y:S02]  /*04e0*/  @!P0 IMAD.IADD R12, R15, 0x1, R17 ;  /* 0x000000010f0c8824 */ /* 0x000fe400078e0211 */
[----:B------:R-:W-:-:S03]  /*04f0*/  IMAD.MOV.U32 R17, RZ, RZ, RZ ;  /* 0x000000ffff117224 */ /* 0x000fc600078e00ff */
[----:B------:R-:W-:-:S03]  /*0500*/  @!P0 LEA.HI.X R29, R14, R13, R12, 0x1, P2 ;  /* 0x0000000d0e1d8211 */ /* 0x000fc600010f0c0c */
[----:B------:R0:W2:Y:S04]  /*0510*/  @!P1 LDG.E.U16.CONSTANT R17, desc[UR8][R26.64] ;  /* 0x000000081a119981 */ /* 0x0000a8000c1e9500 */
[----:B------:R1:W2:Y:S01]  /*0520*/  @!P0 LDG.E.U16.CONSTANT R28, desc[UR8][R28.64] ;  /* 0x000000081c1c8981 */ /* 0x0002a2000c1e9500 */
[----:B------:R-:W-:Y:S02]  /*0530*/  IADD3 R12, PT, PT, R4, -0x2, RZ ;  /* 0xfffffffe040c7810 */ /* 0x000fe40007ffe0ff */
[----:B------:R-:W-:Y:S02]  /*0540*/  SHF.R.S32.HI R25, RZ, 0x1f, R6 ;  /* 0x0000001fff197819 */ /* 0x000fe40000011406 */
[----:B------:R-:W-:Y:S01]  /*0550*/  ISETP.GE.AND P1, PT, R12, UR11, PT ;  /* 0x0000000b0c007c0c */ /* 0x000fe2000bf26270 */
[----:B0-----:R-:W-:Y:S01]  /*0560*/  IMAD.MOV.U32 R27, RZ, RZ, R21 ;  /* 0x000000ffff1b7224 */ /* 0x001fe200078e0015 */
[----:B------:R-:W-:-:S02]  /*0570*/  MOV R26, R24 ;  /* 0x00000018001a7202 */ /* 0x000fc40000000f00 */
[----:B------:R-:W-:Y:S02]  /*0580*/  ISETP.LT.OR P2, PT, R12, RZ, P1 ;  /* 0x000000ff0c00720c */ /* 0x000fe40000f41670 */
[C---:B------:R-:W-:Y:S01]  /*0590*/  ISETP.GE.AND P1, PT, R2.reuse, UR11, PT ;  /* 0x0000000b02007c0c */ /* 0x040fe2000bf26270 */
[----:B------:R-:W3:Y:S03]  /*05a0*/  LDG.E.CONSTANT R21, desc[UR8][R26.64+-0x8] ;  /* 0xfffff8081a157981 */ /* 0x000ee6000c1e9900 */
[----:B------:R-:W-:-:S07]  /*05b0*/  ISETP.LT.OR P1, PT, R2, RZ, P1 ;  /* 0x000000ff0200720c */ /* 0x000fce0000f21670 */
[----:B------:R-:W0:Y:S01]  /*05c0*/  @!P2 LDC.64 R12, c[0x0][0x398] ;  /* 0x0000e600ff0cab82 */ /* 0x000e220000000a00 */
[----:B------:R-:W-:Y:S02]  /*05d0*/  @!P2 IMAD.MOV.U32 R30, RZ, RZ, R22 ;  /* 0x000000ffff1ea224 */ /* 0x000fe400078e0016 */
[----:B------:R-:W-:-:S05]  /*05e0*/  @!P2 IMAD.MOV.U32 R31, RZ, RZ, R23 ;  /* 0x000000ffff1fa224 */ /* 0x000fca00078e0017 */
[----:B------:R-:W4:Y:S01]  /*05f0*/  @!P2 LDC.64 R14, c[0x0][0x380] ;  /* 0x0000e000ff0eab82 */ /* 0x000f220000000a00 */
[-C--:B0-----:R-:W-:Y:S02]  /*0600*/  @!P2 IMAD R16, R25, R12.reuse, RZ ;  /* 0x0000000c1910a224 */ /* 0x081fe400078e02ff */
[----:B------:R-:W-:-:S04]  /*0610*/  @!P2 IMAD.WIDE.U32 R30, R6, R12, R30 ;  /* 0x0000000c061ea225 */ /* 0x000fc800078e001e */
[----:B------:R-:W-:Y:S01]  /*0620*/  @!P2 IMAD R13, R6, R13, R16 ;  /* 0x0000000d060da224 */ /* 0x000fe200078e0210 */
[----:B----4-:R-:W-:-:S03]  /*0630*/  @!P2 LEA R14, P3, R30, R14, 0x1 ;  /* 0x0000000e1e0ea211 */ /* 0x010fc600078608ff */
[----:B------:R-:W-:-:S05]  /*0640*/  @!P2 IMAD.IADD R13, R31, 0x1, R13 ;  /* 0x000000011f0da824 */ /* 0x000fca00078e020d */
[----:B------:R-:W-:Y:S02]  /*0650*/  @!P2 LEA.HI.X R15, R30, R15, R13, 0x1, P3 ;  /* 0x0000000f1e0fa211 */ /* 0x000fe400018f0c0d */
[----:B------:R-:W0:Y:S01]  /*0660*/  @!P1 LDC.64 R12, c[0x0][0x398] ;  /* 0x0000e600ff0c9b82 */ /* 0x000e220000000a00 */
[----:B-1----:R-:W-:Y:S01]  /*0670*/  SHF.R.S32.HI R29, RZ, 0x1f, R8 ;  /* 0x0000001fff1d7819 */ /* 0x002fe20000011408 */
[----:B------:R-:W-:Y:S01]  /*0680*/  @!P1 IMAD.MOV.U32 R24, RZ, RZ, R22 ;  /* 0x000000ffff189224 */ /* 0x000fe200078e0016 */
[----:B------:R-:W-:-:S03]  /*0690*/  @!P1 MOV R25, R23 ;  /* 0x0000001700199202 */ /* 0x000fc60000000f00 */
[-C--:B0-----:R-:W-:Y:S02]  /*06a0*/  @!P1 IMAD R29, R29, R12.reuse, RZ ;  /* 0x0000000c1d1d9224 */ /* 0x081fe400078e02ff */
[----:B------:R-:W-:-:S04]  /*06b0*/  @!P1 IMAD.WIDE.U32 R24, R8, R12, R24 ;  /* 0x0000000c08189225 */ /* 0x000fc800078e0018 */
[----:B------:R-:W-:Y:S02]  /*06c0*/  @!P1 IMAD R29, R8, R13, R29 ;  /* 0x0000000d081d9224 */ /* 0x000fe400078e021d */
[----:B------:R-:W0:Y:S01]  /*06d0*/  @!P1 LDC.64 R12, c[0x0][0x380] ;  /* 0x0000e000ff0c9b82 */ /* 0x000e220000000a00 */
[----:B------:R-:W-:Y:S02]  /*06e0*/  HFMA2 R16, -RZ, RZ, 0, 0 ;  /* 0x00000000ff107431 */ /* 0x000fe400000001ff */
[----:B------:R-:W-:Y:S02]  /*06f0*/  @!P1 IMAD.IADD R29, R25, 0x1, R29 ;  /* 0x00000001191d9824 */ /* 0x000fe400078e021d */
[----:B------:R-:W4:Y:S04]  /*0700*/  LDG.E.CONSTANT R25, desc[UR8][R26.64+-0x4] ;  /* 0xfffffc081a197981 */ /* 0x000f28000c1e9900 */
[----:B------:R-:W5:Y:S01]  /*0710*/  @!P2 LDG.E.U16.CONSTANT R16, desc[UR8][R14.64] ;  /* 0x000000080e10a981 */ /* 0x000f62000c1e9500 */
[----:B--2---:R-:W-:Y:S01]  /*0720*/  @!P0 IMAD.IADD R17, R17, 0x1, R28 ;  /* 0x0000000111118824 */ /* 0x004fe200078e021c */
[----:B0-----:R-:W-:-:S04]  /*0730*/  @!P1 LEA R28, P0, R24, R12, 0x1 ;  /* 0x0000000c181c9211 */ /* 0x001fc800078008ff */
[----:B------:R-:W-:-:S05]  /*0740*/  @!P1 LEA.HI.X R29, R24, R13, R29, 0x1, P0 ;  /* 0x0000000d181d9211 */ /* 0x000fca00000f0c1d */
[----:B------:R0:W5:Y:S01]  /*0750*/  @!P1 LDG.E.U16.CONSTANT R15, desc[UR8][R28.64] ;  /* 0x000000081c0f9981 */ /* 0x000162000c1e9500 */
[----:B------:R-:W-:-:S05]  /*0760*/  VIADD R12, R4, 0xffffffff ;  /* 0xffffffff040c7836 */ /* 0x000fca0000000000 */
[----:B------:R-:W-:-:S04]  /*0770*/  ISETP.GE.AND P0, PT, R12, UR11, PT ;  /* 0x0000000b0c007c0c */ /* 0x000fc8000bf06270 */
[----:B------:R-:W-:-:S13]  /*0780*/  ISETP.LT.OR P0, PT, R12, RZ, P0 ;  /* 0x000000ff0c00720c */ /* 0x000fda0000701670 */
[----:B------:R-:W1:Y:S01]  /*0790*/  @!P0 LDC.64 R12, c[0x0][0x398] ;  /* 0x0000e600ff0c8b82 */ /* 0x000e620000000a00 */
[----:B------:R-:W-:Y:S01]  /*07a0*/  SHF.R.S32.HI R31, RZ, 0x1f, R19 ;  /* 0x0000001fff1f7819 */ /* 0x000fe20000011413 */
[----:B0-----:R-:W-:Y:S01]  /*07b0*/  @!P0 IMAD.MOV.U32 R29, RZ, RZ, R23 ;  /* 0x000000ffff1d8224 */ /* 0x001fe200078e0017 */
[----:B------:R-:W-:Y:S01]  /*07c0*/  @!P0 MOV R28, R22 ;  /* 0x00000016001c8202 */ /* 0x000fe20000000f00 */
[----:B---3--:R-:W-:Y:S02]  /*07d0*/  IMAD R17, R21, R17, R20 ;  /* 0x0000001115117224 */ /* 0x008fe400078e0214 */
[-C--:B-1----:R-:W-:Y:S02]  /*07e0*/  @!P0 IMAD R14, R31, R12.reuse, RZ ;  /* 0x0000000c1f0e8224 */ /* 0x082fe400078e02ff */
[----:B------:R-:W-:-:S04]  /*07f0*/  @!P0 IMAD.WIDE.U32 R28, R19, R12, R28 ;  /* 0x0000000c131c8225 */ /* 0x000fc800078e001c */
[----:B------:R-:W-:Y:S02]  /*0800*/  @!P0 IMAD R21, R19, R13, R14 ;  /* 0x0000000d13158224 */ /* 0x000fe400078e020e */
[----:B------:R-:W0:Y:S02]  /*0810*/  @!P0 LDC.64 R12, c[0x0][0x380] ;  /* 0x0000e000ff0c8b82 */ /* 0x000e240000000a00 */
[----:B------:R-:W-:Y:S01]  /*0820*/  @!P0 IMAD.IADD R21, R29, 0x1, R21 ;  /* 0x000000011d158824 */ /* 0x000fe200078e0215 */
[----:B0-----:R-:W-:Y:S02]  /*0830*/  @!P0 LEA R20, P2, R28, R12, 0x1 ;  /* 0x0000000c1c148211 */ /* 0x001fe400078408ff */
[----:B------:R-:W-:Y:S02]  /*0840*/  IADD3 R12, PT, PT, R2, -0x1, RZ ;  /* 0xffffffff020c7810 */ /* 0x000fe40007ffe0ff */
[----:B------:R-:W-:Y:S02]  /*0850*/  @!P0 LEA.HI.X R21, R28, R13, R21, 0x1, P2 ;  /* 0x0000000d1c158211 */ /* 0x000fe400010f0c15 */
[----:B------:R-:W-:-:S04]  /*0860*/  ISETP.GE.AND P2, PT, R12, UR11, PT ;  /* 0x0000000b0c007c0c */ /* 0x000fc8000bf46270 */
[----:B------:R-:W-:-:S13]  /*0870*/  ISETP.LT.OR P2, PT, R12, RZ, P2 ;  /* 0x000000ff0c00720c */ /* 0x000fda0001741670 */
[----:B------:R-:W0:Y:S01]  /*0880*/  @!P2 LDC.64 R12, c[0x0][0x398] ;  /* 0x0000e600ff0cab82 */ /* 0x000e220000000a00 */
[----:B------:R-:W-:Y:S02]  /*0890*/  @!P2 IMAD.MOV.U32 R24, RZ, RZ, R22 ;  /* 0x000000ffff18a224 */ /* 0x000fe400078e0016 */
[----:B-----5:R-:W-:Y:S01]  /*08a0*/  @!P1 IMAD.IADD R16, R16, 0x1, R15 ;  /* 0x0000000110109824 */ /* 0x020fe200078e020f */
[----:B------:R-:W-:-:S05]  /*08b0*/  SHF.R.S32.HI R15, RZ, 0x1f, R9 ;  /* 0x0000001fff0f7819 */ /* 0x000fca0000011409 */
[----:B0-----:R-:W-:Y:S02]  /*08c0*/  @!P2 IMAD R28, R15, R12, RZ ;  /* 0x0000000c0f1ca224 */ /* 0x001fe400078e02ff */
[----:B------:R-:W0:Y:S01]  /*08d0*/  @!P2 LDC.64 R14, c[0x0][0x380] ;  /* 0x0000e000ff0eab82 */ /* 0x000e220000000a00 */
[C---:B------:R-:W-:Y:S01]  /*08e0*/  ISETP.GE.AND P1, PT, R4.reuse, UR11, PT ;  /* 0x0000000b04007c0c */ /* 0x040fe2000bf26270 */
[----:B----4-:R-:W-:Y:S01]  /*08f0*/  IMAD R16, R25, R16, R17 ;  /* 0x0000001019107224 */ /* 0x010fe200078e0211 */
[----:B------:R-:W-:Y:S02]  /*0900*/  @!P2 MOV R25, R23 ;  /* 0x000000170019a202 */ /* 0x000fe40000000f00 */
[----:B------:R-:W-:Y:S01]  /*0910*/  ISETP.LT.OR P1, PT, R4, RZ, P1 ;  /* 0x000000ff0400720c */ /* 0x000fe20000f21670 */
[C---:B------:R-:W-:Y:S02]  /*0920*/  @!P2 IMAD R13, R9.reuse, R13, R28 ;  /* 0x0000000d090da224 */ /* 0x040fe400078e021c */
[----:B------:R-:W-:-:S04]  /*0930*/  @!P2 IMAD.WIDE.U32 R24, R9, R12, R24 ;  /* 0x0000000c0918a225 */ /* 0x000fc800078e0018 */
[----:B------:R-:W-:Y:S01]  /*0940*/  @!P2 IMAD.IADD R12, R25, 0x1, R13 ;  /* 0x00000001190ca824 */ /* 0x000fe200078e020d */
[----:B0-----:R-:W-:-:S04]  /*0950*/  @!P2 LEA R28, P3, R24, R14, 0x1 ;  /* 0x0000000e181ca211 */ /* 0x001fc800078608ff */
[----:B------:R-:W-:Y:S02]  /*0960*/  @!P2 LEA.HI.X R29, R24, R15, R12, 0x1, P3 ;  /* 0x0000000f181da211 */ /* 0x000fe400018f0c0c */
[----:B------:R-:W0:Y:S01]  /*0970*/  @!P1 LDC.64 R12, c[0x0][0x398] ;  /* 0x0000e600ff0c9b82 */ /* 0x000e220000000a00 */
[----:B------:R-:W-:Y:S01]  /*0980*/  SHF.R.S32.HI R17, RZ, 0x1f, R18 ;  /* 0x0000001fff117819 */ /* 0x000fe20000011412 */
[----:B------:R-:W-:Y:S01]  /*0990*/  @!P1 IMAD.MOV.U32 R25, RZ, RZ, R23 ;  /* 0x000000ffff199224 */ /* 0x000fe200078e0017 */
[----:B------:R-:W-:Y:S01]  /*09a0*/  @!P1 MOV R24, R22 ;  /* 0x0000001600189202 */ /* 0x000fe20000000f00 */
[----:B------:R-:W-:Y:S01]  /*09b0*/  IMAD.MOV.U32 R15, RZ, RZ, RZ ;  /* 0x000000ffff0f7224 */ /* 0x000fe200078e00ff */
[----:B------:R-:W2:Y:S05]  /*09c0*/  @!P2 LDG.E.U16.CONSTANT R28, desc[UR8][R28.64] ;  /* 0x000000081c1ca981 */ /* 0x000eaa000c1e9500 */
[----:B------:R1:W2:Y:S01]  /*09d0*/  @!P0 LDG.E.U16.CONSTANT R15, desc[UR8][R20.64] ;  /* 0x00000008140f8981 */ /* 0x0002a2000c1e9500 */
[----:B0-----:R-:W-:-:S02]  /*09e0*/  @!P1 IMAD R17, R17, R12, RZ ;  /* 0x0000000c11119224 */ /* 0x001fc400078e02ff */
        /* <DEDUP_REMOVED lines=10> */
[----:B------:R-:W-:Y:S01]  /*0a90*/  SHF.R.S32.HI R17, RZ, 0x1f, R10 ;  /* 0x0000001fff117819 */ /* 0x000fe2000001140a */
[----:B------:R-:W-:Y:S01]  /*0aa0*/  @!P0 IMAD.MOV.U32 R24, RZ, RZ, R22 ;  /* 0x000000ffff188224 */ /* 0x000fe200078e0016 */
[----:B------:R-:W-:-:S03]  /*0ab0*/  @!P0 MOV R25, R23 ;  /* 0x0000001700198202 */ /* 0x000fc60000000f00 */
[-C--:B0-----:R-:W-:Y:S02]  /*0ac0*/  @!P0 IMAD R14, R17, R12.reuse, RZ ;  /* 0x0000000c110e8224 */ /* 0x081fe400078e02ff */
[C---:B------:R-:W-:Y:S01]  /*0ad0*/  @!P0 IMAD.WIDE.U32 R24, R10.reuse, R12, R24 ;  /* 0x0000000c0a188225 */ /* 0x040fe200078e0018 */
[----:B------:R-:W3:Y:S03]  /*0ae0*/  LDG.E.CONSTANT R17, desc[UR8][R26.64+0x4] ;  /* 0x000004081a117981 */ /* 0x000ee6000c1e9900 */
[----:B------:R-:W-:Y:S02]  /*0af0*/  @!P0 IMAD R14, R10, R13, R14 ;  /* 0x0000000d0a0e8224 */ /* 0x000fe400078e020e */
[----:B------:R-:W0:Y:S01]  /*0b00*/  @!P0 LDC.64 R12, c[0x0][0x380] ;  /* 0x0000e000ff0c8b82 */ /* 0x000e220000000a00 */
[----:B-1----:R-:W-:Y:S02]  /*0b10*/  IMAD.MOV.U32 R20, RZ, RZ, RZ ;  /* 0x000000ffff147224 */ /* 0x002fe400078e00ff */
[----:B------:R-:W-:-:S04]  /*0b20*/  @!P0 IMAD.IADD R14, R25, 0x1, R14 ;  /* 0x00000001190e8824 */ /* 0x000fc800078e020e */
[----:B------:R-:W4:Y:S01]  /*0b30*/  @!P1 LDG.E.U16.CONSTANT R20, desc[UR8][R30.64] ;  /* 0x000000081e149981 */ /* 0x000f22000c1e9500 */
[----:B0-----:R-:W-:-:S04]  /*0b40*/  @!P0 LEA R12, P1, R24, R12, 0x1 ;  /* 0x0000000c180c8211 */ /* 0x001fc800078208ff */
[----:B------:R-:W-:Y:S02]  /*0b50*/  @!P0 LEA.HI.X R13, R24, R13, R14, 0x1, P1 ;  /* 0x0000000d180d8211 */ /* 0x000fe400008f0c0e */
[----:B------:R-:W5:Y:S04]  /*0b60*/  LDG.E.CONSTANT R14, desc[UR8][R26.64] ;  /* 0x000000081a0e7981 */ /* 0x000f68000c1e9900 */
[----:B------:R-:W4:Y:S01]  /*0b70*/  @!P0 LDG.E.U16.CONSTANT R13, desc[UR8][R12.64] ;  /* 0x000000080c0d8981 */ /* 0x000f22000c1e9500 */
[----:B------:R-:W-:Y:S01]  /*0b80*/  VIADD R11, R11, 0x4 ;  /* 0x000000040b0b7836 */ /* 0x000fe20000000000 */
[----:B------:R-:W-:Y:S01]  /*0b90*/  IADD3 R2, PT, PT, R2, -0x4, RZ ;  /* 0xfffffffc02027810 */ /* 0x000fe20007ffe0ff */
[----:B------:R-:W-:Y:S01]  /*0ba0*/  VIADD R4, R4, 0x4 ;  /* 0x0000000404047836 */ /* 0x000fe20000000000 */
[----:B------:R-:W-:Y:S01]  /*0bb0*/  IADD3 R5, PT, PT, R5, -0x4, RZ ;  /* 0xfffffffc05057810 */ /* 0x000fe20007ffe0ff */
[----:B------:R-:W-:Y:S01]  /*0bc0*/  VIADD R7, R7, 0x4 ;  /* 0x0000000407077836 */ /* 0x000fe20000000000 */
[----:B------:R-:W-:Y:S01]  /*0bd0*/  IADD3 R19, PT, PT, R19, 0x4, RZ ;  /* 0x0000000413137810 */ /* 0x000fe20007ffe0ff */
[----:B------:R-:W-:Y:S01]  /*0be0*/  VIADD R6, R6, 0x4 ;  /* 0x0000000406067836 */ /* 0x000fe20000000000 */
[----:B------:R-:W-:Y:S01]  /*0bf0*/  IADD3 R10, PT, PT, R10, -0x4, RZ ;  /* 0xfffffffc0a0a7810 */ /* 0x000fe20007ffe0ff */
[----:B------:R-:W-:-:S02]  /*0c00*/  VIADD R8, R8, 0xfffffffc ;  /* 0xfffffffc08087836 */ /* 0x000fc40000000000 */
[----:B------:R-:W-:Y:S02]  /*0c10*/  VIADD R9, R9, 0xfffffffc ;  /* 0xfffffffc09097836 */ /* 0x000fe40000000000 */
[----:B------:R-:W-:Y:S02]  /*0c20*/  VIADD R18, R18, 0x4 ;  /* 0x0000000412127836 */ /* 0x000fe40000000000 */
[----:B--2---:R-:W-:Y:S01]  /*0c30*/  @!P2 IMAD.IADD R15, R15, 0x1, R28 ;  /* 0x000000010f0fa824 */ /* 0x004fe200078e021c */
[----:B----4-:R-:W-:Y:S02]  /*0c40*/  @!P0 IADD3 R20, PT, PT, R20, R13, RZ ;  /* 0x0000000d14148210 */ /* 0x010fe40007ffe0ff */
[----:B------:R-:W-:-:S05]  /*0c50*/  IADD3 R24, P0, PT, R26, 0x10, RZ ;  /* 0x000000101a187810 */ /* 0x000fca0007f1e0ff */
[----:B------:R-:W-:Y:S01]  /*0c60*/  IMAD.X R21, RZ, RZ, R27, P0 ;  /* 0x000000ffff157224 */ /* 0x000fe200000e061b */
[----:B------:R-:W-:Y:S01]  /*0c70*/  ISETP.NE.AND P0, PT, R11, RZ, PT ;  /* 0x000000ff0b00720c */ /* 0x000fe20003f05270 */
[----:B-----5:R-:W-:-:S04]  /*0c80*/  IMAD R14, R14, R15, R16 ;  /* 0x0000000f0e0e7224 */ /* 0x020fc800078e0210 */
[----:B---3--:R-:W-:-:S08]  /*0c90*/  IMAD R20, R17, R20, R14 ;  /* 0x0000001411147224 */ /* 0x008fd000078e020e */
[----:B------:R-:W-:Y:S05]  /*0ca0*/  @P0 BRA `(.L_x_12) ;  /* 0xfffffff400a40947 */ /* 0x000fea000383ffff */
[----:B------:R-:W0:Y:S02]  /*0cb0*/  LDC R2, c[0x0][0x3a0] ;  /* 0x0000e800ff027b82 */ /* 0x000e240000000800 */
[----:B0-----:R-:W-:-:S04]  /*0cc0*/  SHF.R.S32.HI R2, RZ, 0x1, R2 ;  /* 0x00000001ff027819 */ /* 0x001fc80000011402 */
[----:B------:R-:W-:-:S07]  /*0cd0*/  LOP3.LUT R5, R2, 0x7ffffffc, RZ, 0xc0, !PT ;  /* 0x7ffffffc02057812 */ /* 0x000fce00078ec0ff */
.L_x_11:
[----:B------:R-:W0:Y:S02]  /*0ce0*/  LDC R11, c[0x0][0x3a0] ;  /* 0x0000e800ff0b7b82 */ /* 0x000e240000000800 */
[----:B0-----:R-:W-:-:S04]  /*0cf0*/  SHF.R.S32.HI R4, RZ, 0x1, R11 ;  /* 0x00000001ff047819 */ /* 0x001fc8000001140b */
[----:B------:R-:W-:Y:S01]  /*0d00*/  LOP3.LUT P0, R2, R4, 0x3, RZ, 0xc0, !PT ;  /* 0x0000000304027812 */ /* 0x000fe2000780c0ff */
[----:B------:R-:W-:-:S12]  /*0d10*/  IMAD.MOV.U32 R9, RZ, RZ, R4 ;  /* 0x000000ffff097224 */ /* 0x000fd800078e0004 */
[----:B------:R-:W-:Y:S05]  /*0d20*/  @!P0 BRA `(.L_x_10) ;  /* 0x0000000400f08947 */ /* 0x000fea0003800000 */
[----:B------:R-:W0:Y:S01]  /*0d30*/  LDCU UR5, c[0x0][0x3a0] ;  /* 0x00007400ff0577ac */ /* 0x000e220008000800 */
[----:B------:R-:W-:Y:S02]  /*0d40*/  ISETP.NE.AND P0, PT, R2, 0x1, PT ;  /* 0x000000010200780c */ /* 0x000fe40003f05270 */
[----:B------:R-:W-:Y:S02]  /*0d50*/  SHF.R.U32.HI R9, RZ, 0x1, R11 ;  /* 0x00000001ff097819 */ /* 0x000fe4000001160b */
[----:B------:R-:W-:Y:S02]  /*0d60*/  SHF.R.S32.HI R7, RZ, 0x1f, R22 ;  /* 0x0000001fff077819 */ /* 0x000fe40000011416 */
[----:B------:R-:W-:Y:S01]  /*0d70*/  IADD3 R26, PT, PT, -R9, R11, R0 ;  /* 0x0000000b091a7210 */ /* 0x000fe20007ffe100 */
[----:B------:R-:W-:Y:S01]  /*0d80*/  IMAD.IADD R2, R0, 0x1, -R9 ;  /* 0x0000000100027824 */ /* 0x000fe200078e0a09 */
[----:B0-----:R-:W-:-:S05]  /*0d90*/  ULOP3.LUT UP0, URZ, UR5, 0x2, URZ, 0xc0, !UPT ;  /* 0x0000000205ff7892 */ /* 0x001fca000f80c0ff */
[----:B------:R-:W-:Y:S06]  /*0da0*/  @!P0 BRA `(.L_x_13) ;  /* 0x00000004002c8947 */ /* 0x000fec0003800000 */
[-C--:B------:R-:W-:Y:S02]  /*0db0*/  IADD3 R6, PT, PT, R2, R5.reuse, RZ ;  /* 0x0000000502067210 */ /* 0x080fe40007ffe0ff */
[----:B------:R-:W-:Y:S02]  /*0dc0*/  LOP3.LUT R9, RZ, R5, RZ, 0x33, !PT ;  /* 0x00000005ff097212 */ /* 0x000fe400078e33ff */
[C---:B------:R-:W-:Y:S01]  /*0dd0*/  ISETP.GE.AND P0, PT, R6.reuse, UR11, PT ;  /* 0x0000000b06007c0c */ /* 0x040fe2000bf06270 */
[----:B------:R-:W-:Y:S01]  /*0de0*/  VIADD R28, R6, 0x1 ;  /* 0x00000001061c7836 */ /* 0x000fe20000000000 */
[C---:B------:R-:W-:Y:S01]  /*0df0*/  IADD3 R24, PT, PT, R26.reuse, -0x2, -R5 ;  /* 0xfffffffe1a187810 */ /* 0x040fe20007ffe805 */
[----:B------:R-:W-:Y:S01]  /*0e00*/  IMAD.IADD R30, R26, 0x1, R9 ;  /* 0x000000011a1e7824 */ /* 0x000fe200078e0209 */
[----:B------:R-:W-:Y:S02]  /*0e10*/  ISETP.LT.OR P0, PT, R6, RZ, P0 ;  /* 0x000000ff0600720c */ /* 0x000fe40000701670 */
[----:B------:R-:W-:-:S02]  /*0e20*/  ISETP.GE.AND P2, PT, R28, UR11, PT ;  /* 0x0000000b1c007c0c */ /* 0x000fc4000bf46270 */
[----:B------:R-:W-:Y:S02]  /*0e30*/  ISETP.GE.AND P1, PT, R30, UR11, PT ;  /* 0x0000000b1e007c0c */ /* 0x000fe4000bf26270 */
[----:B------:R-:W-:Y:S02]  /*0e40*/  ISETP.GE.AND P3, PT, R24, UR11, PT ;  /* 0x0000000b18007c0c */ /* 0x000fe4000bf66270 */
[----:B------:R-:W-:Y:S02]  /*0e50*/  ISETP.LT.OR P1, PT, R30, RZ, P1 ;  /* 0x000000ff1e00720c */ /* 0x000fe40000f21670 */
[----:B------:R-:W-:Y:S02]  /*0e60*/  ISETP.LT.OR P2, PT, R28, RZ, P2 ;  /* 0x000000ff1c00720c */ /* 0x000fe40001741670 */
[----:B------:R-:W-:Y:S01]  /*0e70*/  ISETP.LT.OR P3, PT, R24, RZ, P3 ;  /* 0x000000ff1800720c */ /* 0x000fe20001f61670 */
[----:B------:R-:W0:Y:S01]  /*0e80*/  @!P0 LDC.64 R10, c[0x0][0x398] ;  /* 0x0000e600ff0a8b82 */ /* 0x000e220000000a00 */
[----:B------:R-:W-:Y:S01]  /*0e90*/  @!P0 IMAD R19, R3, UR11, R6 ;  /* 0x0000000b03138c24 */ /* 0x000fe2000f8e0206 */
[----:B------:R-:W-:-:S04]  /*0ea0*/  @!P0 MOV R6, R22 ;  /* 0x0000001600068202 */ /* 0x000fc80000000f00 */
[----:B------:R-:W-:Y:S02]  /*0eb0*/  @!P0 SHF.R.S32.HI R13, RZ, 0x1f, R19 ;  /* 0x0000001fff0d8819 */ /* 0x000fe40000011413 */
[----:B------:R-:W1:Y:S01]  /*0ec0*/  @!P0 LDC.64 R8, c[0x0][0x380] ;  /* 0x0000e000ff088b82 */ /* 0x000e620000000a00 */
[C---:B------:R-:W-:Y:S02]  /*0ed0*/  @!P1 IMAD R21, R3.reuse, UR11, R30 ;  /* 0x0000000b03159c24 */ /* 0x040fe4000f8e021e */
[----:B------:R-:W-:Y:S02]  /*0ee0*/  @!P2 IMAD R27, R3, UR11, R28 ;  /* 0x0000000b031bac24 */ /* 0x000fe4000f8e021c */
[----:B------:R-:W-:-:S03]  /*0ef0*/  @!P3 IMAD.MOV.U32 R29, RZ, RZ, R7 ;  /* 0x000000ffff1db224 */ /* 0x000fc600078e0007 */
[----:B------:R-:W2:Y:S01]  /*0f00*/  @!P1 LDC.64 R16, c[0x0][0x398] ;  /* 0x0000e600ff109b82 */ /* 0x000ea20000000a00 */
[----:B0-----:R-:W-:-:S07]  /*0f10*/  @!P0 IMAD R18, R13, R10, RZ ;  /* 0x0000000a0d128224 */ /* 0x001fce00078e02ff */
[----:B------:R-:W0:Y:S01]  /*0f20*/  @!P1 LDC.64 R14, c[0x0][0x380] ;  /* 0x0000e000ff0e9b82 */ /* 0x000e220000000a00 */
[----:B------:R-:W-:-:S04]  /*0f30*/  @!P0 IMAD.WIDE.U32 R12, R19, R10, R6 ;  /* 0x0000000a130c8225 */ /* 0x000fc800078e0006 */
[----:B------:R-:W-:Y:S01]  /*0f40*/  @!P0 IMAD R11, R19, R11, R18 ;  /* 0x0000000b130b8224 */ /* 0x000fe200078e0212 */
[----:B------:R-:W-:Y:S01]  /*0f50*/  @!P1 SHF.R.S32.HI R19, RZ, 0x1f, R21 ;  /* 0x0000001fff139819 */ /* 0x000fe20000011415 */
[----:B------:R-:W-:Y:S01]  /*0f60*/  @!P1 IMAD.MOV.U32 R18, RZ, RZ, R22 ;  /* 0x000000ffff129224 */ /* 0x000fe200078e0016 */
[C---:B-1----:R-:W-:Y:S01]  /*0f70*/  @!P0 LEA R8, P4, R12.reuse, R8, 0x1 ;  /* 0x000000080c088211 */ /* 0x042fe200078808ff */
[----:B------:R-:W-:Y:S02]  /*0f80*/  @!P0 IMAD.IADD R13, R13, 0x1, R11 ;  /* 0x000000010d0d8824 */ /* 0x000fe400078e020b */
[----:B------:R-:W1:Y:S03]  /*0f90*/  @!P2 LDC.64 R10, c[0x0][0x398] ;  /* 0x0000e600ff0aab82 */ /* 0x000e660000000a00 */
[----:B------:R-:W-:Y:S01]  /*0fa0*/  @!P0 LEA.HI.X R9, R12, R9, R13, 0x1, P4 ;  /* 0x000000090c098211 */ /* 0x000fe200020f0c0d */
[----:B--2---:R-:W-:Y:S01]  /*0fb0*/  @!P1 IMAD R30, R19, R16, RZ ;  /* 0x00000010131e9224 */ /* 0x004fe200078e02ff */
[----:B------:R-:W-:-:S03]  /*0fc0*/  @!P1 MOV R19, R7 ;  /* 0x0000000700139202 */ /* 0x000fc60000000f00 */
[----:B------:R-:W2:Y:S01]  /*0fd0*/  @!P3 LDC.64 R12, c[0x0][0x398] ;  /* 0x0000e600ff0cbb82 */ /* 0x000ea20000000a00 */
[C---:B------:R-:W-:Y:S02]  /*0fe0*/  @!P1 IMAD R17, R21.reuse, R17, R30 ;  /* 0x0000001115119224 */ /* 0x040fe400078e021e */
[----:B------:R-:W-:-:S04]  /*0ff0*/  @!P1 IMAD.WIDE.U32 R18, R21, R16, R18 ;  /* 0x0000001015129225 */ /* 0x000fc800078e0012 */
[----:B------:R-:W-:Y:S01]  /*1000*/  @!P3 IMAD R21, R3, UR11, R24 ;  /* 0x0000000b0315bc24 */ /* 0x000fe2000f8e0218 */
[C---:B0-----:R-:W-:Y:S01]  /*1010*/  @!P1 LEA R14, P4, R18.reuse, R14, 0x1 ;  /* 0x0000000e120e9211 */ /* 0x041fe200078808ff */
[----:B------:R-:W-:Y:S01]  /*1020*/  @!P1 IMAD.IADD R16, R19, 0x1, R17 ;  /* 0x0000000113109824 */ /* 0x000fe200078e0211 */
[----:B------:R-:W-:Y:S02]  /*1030*/  @!P2 SHF.R.S32.HI R17, RZ, 0x1f, R27 ;  /* 0x0000001fff11a819 */ /* 0x000fe4000001141b */
[----:B------:R-:W-:Y:S02]  /*1040*/  @!P3 SHF.R.S32.HI R25, RZ, 0x1f, R21 ;  /* 0x0000001fff19b819 */ /* 0x000fe40000011415 */
[----:B------:R-:W-:Y:S01]  /*1050*/  @!P1 LEA.HI.X R15, R18, R15, R16, 0x1, P4 ;  /* 0x0000000f120f9211 */ /* 0x000fe200020f0c10 */
[----:B-1----:R-:W-:Y:S01]  /*1060*/  @!P2 IMAD R24, R17, R10, RZ ;  /* 0x0000000a1118a224 */ /* 0x002fe200078e02ff */
[----:B------:R-:W0:Y:S03]  /*1070*/  @!P2 LDC.64 R18, c[0x0][0x380] ;  /* 0x0000e000ff12ab82 */ /* 0x000e260000000a00 */
[----:B------:R-:W3:Y:S01]  /*1080*/  @!P1 LDG.E.U16.CONSTANT R14, desc[UR8][R14.64] ;  /* 0x000000080e0e9981 */ /* 0x000ee2000c1e9500 */
[----:B------:R-:W-:-:S02]  /*1090*/  @!P2 IMAD R11, R27, R11, R24 ;  /* 0x0000000b1b0ba224 */ /* 0x000fc400078e0218 */
[----:B------:R-:W-:Y:S02]  /*10a0*/  @!P2 IMAD.MOV.U32 R24, RZ, RZ, R22 ;  /* 0x000000ffff18a224 */ /* 0x000fe400078e0016 */
[----:B--2---:R-:W-:Y:S01]  /*10b0*/  @!P3 IMAD R28, R25, R12, RZ ;  /* 0x0000000c191cb224 */ /* 0x004fe200078e02ff */
[----:B------:R-:W-:Y:S01]  /*10c0*/  @!P2 MOV R25, R7 ;  /* 0x000000070019a202 */ /* 0x000fe20000000f00 */
[----:B------:R-:W1:Y:S02]  /*10d0*/  @!P3 LDC.64 R16, c[0x0][0x380] ;  /* 0x0000e000ff10bb82 */ /* 0x000e640000000a00 */
[----:B------:R-:W-:-:S04]  /*10e0*/  @!P2 IMAD.WIDE.U32 R24, R27, R10, R24 ;  /* 0x0000000a1b18a225 */ /* 0x000fc800078e0018 */
[----:B------:R-:W-:Y:S02]  /*10f0*/  @!P3 IMAD R27, R21, R13, R28 ;  /* 0x0000000d151bb224 */ /* 0x000fe400078e021c */
[----:B------:R-:W-:-:S04]  /*1100*/  @!P3 IMAD.MOV.U32 R28, RZ, RZ, R22 ;  /* 0x000000ffff1cb224 */ /* 0x000fc800078e0016 */
[----:B------:R-:W-:-:S04]  /*1110*/  @!P3 IMAD.WIDE.U32 R28, R21, R12, R28 ;  /* 0x0000000c151cb225 */ /* 0x000fc800078e001c */
[----:B------:R-:W-:Y:S01]  /*1120*/  HFMA2 R21, -RZ, RZ, 0, 0 ;  /* 0x00000000ff157431 */ /* 0x000fe200000001ff */
[----:B------:R-:W2:Y:S01]  /*1130*/  LDC.64 R12, c[0x0][0x3a8] ;  /* 0x0000ea00ff0c7b82 */ /* 0x000ea20000000a00 */
[----:B------:R-:W-:Y:S02]  /*1140*/  @!P3 IMAD.IADD R27, R29, 0x1, R27 ;  /* 0x000000011d1bb824 */ /* 0x000fe400078e021b */
[----:B------:R-:W-:Y:S01]  /*1150*/  @!P2 IMAD.IADD R11, R25, 0x1, R11 ;  /* 0x00000001190ba824 */ /* 0x000fe200078e020b */
[----:B-1----:R-:W-:Y:S01]  /*1160*/  @!P3 LEA R16, P4, R28, R16, 0x1 ;  /* 0x000000101c10b211 */ /* 0x002fe200078808ff */
[----:B------:R-:W3:Y:S01]  /*1170*/  @!P0 LDG.E.U16.CONSTANT R21, desc[UR8][R8.64] ;  /* 0x0000000808158981 */ /* 0x000ee2000c1e9500 */
[----:B0-----:R-:W-:Y:S02]  /*1180*/  @!P2 LEA R18, P0, R24, R18, 0x1 ;  /* 0x000000121812a211 */ /* 0x001fe400078008ff */
[----:B------:R-:W-:Y:S02]  /*1190*/  @!P3 LEA.HI.X R17, R28, R17, R27, 0x1, P4 ;  /* 0x000000111c11b211 */ /* 0x000fe400020f0c1b */
[----:B------:R-:W-:-:S02]  /*11a0*/  MOV R10, RZ ;  /* 0x000000ff000a7202 */ /* 0x000fc40000000f00 */
[----:B------:R-:W-:Y:S02]  /*11b0*/  @!P2 LEA.HI.X R19, R24, R19, R11, 0x1, P0 ;  /* 0x000000131813a211 */ /* 0x000fe400000f0c0b */
[----:B------:R-:W4:Y:S04]  /*11c0*/  @!P3 LDG.E.U16.CONSTANT R17, desc[UR8][R16.64] ;  /* 0x000000081011b981 */ /* 0x000f28000c1e9500 */
[----:B------:R-:W4:Y:S01]  /*11d0*/  @!P2 LDG.E.U16.CONSTANT R10, desc[UR8][R18.64] ;  /* 0x00000008120aa981 */ /* 0x000f22000c1e9500 */
[----:B--2---:R-:W-:-:S05]  /*11e0*/  IMAD.WIDE.U32 R12, R5, 0x4, R12 ;  /* 0x00000004050c7825 */ /* 0x004fca00078e000c */
[----:B------:R-:W2:Y:S04]  /*11f0*/  LDG.E.CONSTANT R8, desc[UR8][R12.64] ;  /* 0x000000080c087981 */ /* 0x000ea8000c1e9900 */
[----:B------:R-:W5:Y:S01]  /*1200*/  LDG.E.CONSTANT R9, desc[UR8][R12.64+0x4] ;  /* 0x000004080c097981 */ /* 0x000f62000c1e9900 */
[----:B------:R-:W-:Y:S01]  /*1210*/  IADD3 R5, PT, PT, R5, 0x2, RZ ;  /* 0x0000000205057810 */ /* 0x000fe20007ffe0ff */
[----:B---3--:R-:W-:Y:S02]  /*1220*/  @!P1 IMAD.IADD R21, R21, 0x1, R14 ;  /* 0x0000000115159824 */ /* 0x008fe400078e020e */
[----:B----4-:R-:W-:Y:S02]  /*1230*/  @!P3 IMAD.IADD R10, R10, 0x1, R17 ;  /* 0x000000010a0ab824 */ /* 0x010fe400078e0211 */
[----:B--2---:R-:W-:-:S04]  /*1240*/  IMAD R8, R8, R21, R20 ;  /* 0x0000001508087224 */ /* 0x004fc800078e0214 */
[----:B-----5:R-:W-:-:S07]  /*1250*/  IMAD R20, R9, R10, R8 ;  /* 0x0000000a09147224 */ /* 0x020fce00078e0208 */
.L_x_13:
[----:B------:R-:W-:Y:S01]  /*1260*/  IMAD.MOV.U32 R9, RZ, RZ, R4 ;  /* 0x000000ffff097224 */ /* 0x000fe200078e0004 */
[----:B------:R-:W-:Y:S06]  /*1270*/  BRA.U !UP0, `(.L_x_10) ;  /* 0x00000001089c7547 */ /* 0x000fec000b800000 */
[----:B------:R-:W-:Y:S01]  /*1280*/  IMAD.IADD R2, R2, 0x1, R5 ;  /* 0x0000000102027824 */ /* 0x000fe200078e0205 */
[----:B------:R-:W-:-:S04]  /*1290*/  LOP3.LUT R9, RZ, R5, RZ, 0x33, !PT ;  /* 0x00000005ff097212 */ /* 0x000fc800078e33ff */
[----:B------:R-:W-:Y:S02]  /*12a0*/  ISETP.GE.AND P0, PT, R2, UR11, PT ;  /* 0x0000000b02007c0c */ /* 0x000fe4000bf06270 */
[----:B------:R-:W-:Y:S02]  /*12b0*/  IADD3 R26, PT, PT, R26, R9, RZ ;  /* 0x000000091a1a7210 */ /* 0x000fe40007ffe0ff */
[----:B------:R-:W-:Y:S01]  /*12c0*/  ISETP.LT.OR P0, PT, R2, RZ, P0 ;  /* 0x000000ff0200720c */ /* 0x000fe20000701670 */
[----:B------:R-:W0:Y:S01]  /*12d0*/  LDC.64 R8, c[0x0][0x3a8] ;  /* 0x0000ea00ff087b82 */ /* 0x000e220000000a00 */
[----:B------:R-:W-:-:S04]  /*12e0*/  ISETP.GE.AND P1, PT, R26, UR11, PT ;  /* 0x0000000b1a007c0c */ /* 0x000fc8000bf26270 */
[----:B------:R-:W-:-:S07]  /*12f0*/  ISETP.LT.OR P1, PT, R26, RZ, P1 ;  /* 0x000000ff1a00720c */ /* 0x000fce0000f21670 */
[----:B------:R-:W1:Y:S01]  /*1300*/  @!P0 LDC.64 R18, c[0x0][0x398] ;  /* 0x0000e600ff128b82 */ /* 0x000e620000000a00 */
[----:B------:R-:W-:Y:S02]  /*1310*/  @!P0 IMAD R21, R3, UR11, R2 ;  /* 0x0000000b03158c24 */ /* 0x000fe4000f8e0202 */
[----:B------:R-:W-:-:S03]  /*1320*/  @!P0 IMAD.MOV.U32 R12, RZ, RZ, R22 ;  /* 0x000000ffff0c8224 */ /* 0x000fc600078e0016 */
[----:B------:R-:W-:Y:S01]  /*1330*/  @!P0 SHF.R.S32.HI R13, RZ, 0x1f, R21 ;  /* 0x0000001fff0d8819 */ /* 0x000fe20000011415 */
[----:B------:R-:W-:Y:S01]  /*1340*/  @!P1 IMAD R2, R3, UR11, R26 ;  /* 0x0000000b03029c24 */ /* 0x000fe2000f8e021a */
[----:B------:R-:W2:Y:S04]  /*1350*/  @!P1 LDC.64 R16, c[0x0][0x398] ;  /* 0x0000e600ff109b82 */ /* 0x000ea80000000a00 */
[----:B------:R-:W-:-:S04]  /*1360*/  @!P1 SHF.R.S32.HI R25, RZ, 0x1f, R2 ;  /* 0x0000001fff199819 */ /* 0x000fc80000011402 */
[----:B------:R-:W3:Y:S08]  /*1370*/  @!P0 LDC.64 R14, c[0x0][0x380] ;  /* 0x0000e000ff0e8b82 */ /* 0x000ef00000000a00 */
[----:B------:R-:W4:Y:S01]  /*1380*/  @!P1 LDC.64 R10, c[0x0][0x380] ;  /* 0x0000e000ff0a9b82 */ /* 0x000f220000000a00 */
[----:B-1----:R-:W-:Y:S02]  /*1390*/  @!P0 IMAD R6, R13, R18, RZ ;  /* 0x000000120d068224 */ /* 0x002fe400078e02ff */
[----:B------:R-:W-:-:S02]  /*13a0*/  @!P0 IMAD.MOV.U32 R13, RZ, RZ, R7 ;  /* 0x000000ffff0d8224 */ /* 0x000fc400078e0007 */
[C---:B------:R-:W-:Y:S01]  /*13b0*/  @!P0 IMAD R19, R21.reuse, R19, R6 ;  /* 0x0000001315138224 */ /* 0x040fe200078e0206 */
[----:B------:R-:W-:Y:S01]  /*13c0*/  @!P1 MOV R6, R22 ;  /* 0x0000001600069202 */ /* 0x000fe20000000f00 */
[----:B------:R-:W-:-:S04]  /*13d0*/  @!P0 IMAD.WIDE.U32 R12, R21, R18, R12 ;  /* 0x00000012150c8225 */ /* 0x000fc800078e000c */
[-C--:B--2---:R-:W-:Y:S02]  /*13e0*/  @!P1 IMAD R25, R25, R16.reuse, RZ ;  /* 0x0000001019199224 */ /* 0x084fe400078e02ff */
[----:B------:R-:W-:Y:S02]  /*13f0*/  @!P0 IMAD.IADD R13, R13, 0x1, R19 ;  /* 0x000000010d0d8824 */ /* 0x000fe400078e0213 */
[----:B------:R-:W-:Y:S01]  /*1400*/  @!P1 IMAD.WIDE.U32 R6, R2, R16, R6 ;  /* 0x0000001002069225 */ /* 0x000fe200078e0006 */
[----:B---3--:R-:W-:-:S03]  /*1410*/  @!P0 LEA R14, P2, R12, R14, 0x1 ;  /* 0x0000000e0c0e8211 */ /* 0x008fc600078408ff */
[----:B------:R-:W-:Y:S01]  /*1420*/  @!P1 IMAD R17, R2, R17, R25 ;  /* 0x0000001102119224 */ /* 0x000fe200078e0219 */
[----:B------:R-:W-:Y:S01]  /*1430*/  @!P0 LEA.HI.X R15, R12, R15, R13, 0x1, P2 ;  /* 0x0000000f0c0f8211 */ /* 0x000fe200010f0c0d */
[----:B------:R-:W-:Y:S02]  /*1440*/  HFMA2 R13, -RZ, RZ, 0, 0 ;  /* 0x00000000ff0d7431 */ /* 0x000fe400000001ff */
[----:B------:R-:W-:Y:S01]  /*1450*/  @!P1 IMAD.IADD R2, R7, 0x1, R17 ;  /* 0x0000000107029824 */ /* 0x000fe200078e0211 */
[----:B----4-:R-:W-:-:S04]  /*1460*/  @!P1 LEA R10, P3, R6, R10, 0x1 ;  /* 0x0000000a060a9211 */ /* 0x010fc800078608ff */
[----:B------:R-:W-:Y:S01]  /*1470*/  @!P1 LEA.HI.X R11, R6, R11, R2, 0x1, P3 ;  /* 0x0000000b060b9211 */ /* 0x000fe200018f0c02 */
[----:B0-----:R-:W-:Y:S01]  /*1480*/  IMAD.WIDE.U32 R6, R5, 0x4, R8 ;  /* 0x0000000405067825 */ /* 0x001fe200078e0008 */
[----:B------:R-:W2:Y:S04]  /*1490*/  @!P0 LDG.E.U16.CONSTANT R13, desc[UR8][R14.64] ;  /* 0x000000080e0d8981 */ /* 0x000ea8000c1e9500 */
[----:B------:R-:W2:Y:S04]  /*14a0*/  @!P1 LDG.E.U16.CONSTANT R10, desc[UR8][R10.64] ;  /* 0x000000080a0a9981 */ /* 0x000ea8000c1e9500 */
[----:B------:R-:W3:Y:S01]  /*14b0*/  LDG.E.CONSTANT R6, desc[UR8][R6.64] ;  /* 0x0000000806067981 */ /* 0x000ee2000c1e9900 */
[----:B------:R-:W-:-:S02]  /*14c0*/  IMAD.MOV.U32 R9, RZ, RZ, R4 ;  /* 0x000000ffff097224 */ /* 0x000fc400078e0004 */
[----:B--2---:R-:W-:-:S04]  /*14d0*/  @!P1 IMAD.IADD R13, R13, 0x1, R10 ;  /* 0x000000010d0d9824 */ /* 0x004fc800078e020a */
[----:B---3--:R-:W-:-:S07]  /*14e0*/  IMAD R20, R6, R13, R20 ;  /* 0x0000000d06147224 */ /* 0x008fce00078e0214 */
.L_x_10:
[----:B------:R-:W0:Y:S01]  /*14f0*/  LDCU UR6, c[0x0][0x3a0] ;  /* 0x00007400ff0677ac */ /* 0x000e220008000800 */
[----:B------:R-:W-:Y:S01]  /*1500*/  SHF.R.S32.HI R23, RZ, 0x1f, R22 ;  /* 0x0000001fff177819 */ /* 0x000fe20000011416 */
        /* <DEDUP_REMOVED lines=8> */
[----:B------:R-:W-:-:S05]  /*1590*/  @!P0 IMAD R13, R3, UR11, R2 ;  /* 0x0000000b030d8c24 */ /* 0x000fca000f8e0202 */
[----:B------:R-:W-:Y:S02]  /*15a0*/  @!P0 SHF.R.S32.HI R11, RZ, 0x1f, R13 ;  /* 0x0000001fff0b8819 */ /* 0x000fe4000001140d */
[----:B------:R-:W3:Y:S08]  /*15b0*/  @!P0 LDC.64 R4, c[0x0][0x380] ;  /* 0x0000e000ff048b82 */ /* 0x000ef00000000a00 */
[----:B------:R-:W4:Y:S01]  /*15c0*/  @!P0 LDC.64 R6, c[0x0][0x3a8] ;  /* 0x0000ea00ff068b82 */ /* 0x000f220000000a00 */
[----:B0-----:R-:W-:-:S02]  /*15d0*/  @!P0 IMAD R2, R11, R14, RZ ;  /* 0x0000000e0b028224 */ /* 0x001fc400078e02ff */
[----:B------:R-:W-:-:S04]  /*15e0*/  @!P0 IMAD.WIDE.U32 R10, R13, R14, R22 ;  /* 0x0000000e0d0a8225 */ /* 0x000fc800078e0016 */
[----:B------:R-:W-:Y:S01]  /*15f0*/  @!P0 IMAD R13, R13, R15, R2 ;  /* 0x0000000f0d0d8224 */ /* 0x000fe200078e0202 */
[----:B---3--:R-:W-:-:S04]  /*1600*/  @!P0 LEA R4, P1, R10, R4, 0x1 ;  /* 0x000000040a048211 */ /* 0x008fc800078208ff */
[----:B------:R-:W-:-:S04]  /*1610*/  @!P0 IADD3 R2, PT, PT, R11, R13, RZ ;  /* 0x0000000d0b028210 */ /* 0x000fc80007ffe0ff */
[----:B------:R-:W-:Y:S01]  /*1620*/  @!P0 LEA.HI.X R5, R10, R5, R2, 0x1, P1 ;  /* 0x000000050a058211 */ /* 0x000fe200008f0c02 */
[----:B----4-:R-:W-:-:S04]  /*1630*/  @!P0 IMAD.WIDE.U32 R6, R9, 0x4, R6 ;  /* 0x0000000409068825 */ /* 0x010fc800078e0006 */
[----:B------:R-:W3:Y:S04]  /*1640*/  @!P0 LDG.E.U16.CONSTANT R4, desc[UR8][R4.64] ;  /* 0x0000000804048981 */ /* 0x000ee8000c1e9500 */
[----:B------:R-:W3:Y:S01]  /*1650*/  @!P0 LDG.E.CONSTANT R7, desc[UR8][R6.64] ;  /* 0x0000000806078981 */ /* 0x000ee2000c1e9900 */
[----:B------:R-:W-:Y:S01]  /*1660*/  IMAD R3, R3, UR11, R0 ;  /* 0x0000000b03037c24 */ /* 0x000fe2000f8e0200 */
[----:B------:R-:W-:-:S04]  /*1670*/  UIADD3 UR7, UPT, UPT, UR6, -0x2, URZ ;  /* 0xfffffffe06077890 */ /* 0x000fc8000fffe0ff */
[----:B------:R-:W-:Y:S01]  /*1680*/  SHF.R.S32.HI R0, RZ, 0x1f, R3 ;  /* 0x0000001fff007819 */ /* 0x000fe20000011403 */
[----:B-1----:R-:W-:Y:S01]  /*1690*/  IMAD.WIDE.U32 R22, R3, UR12, R22 ;  /* 0x0000000c03167c25 */ /* 0x002fe2000f8e0016 */
[----:B------:R-:W-:-:S03]  /*16a0*/  UIADD3 UR5, UPT, UPT, UR6, -0x1, URZ ;  /* 0xffffffff06057890 */ /* 0x000fc6000fffe0ff */
[----:B------:R-:W-:-:S04]  /*16b0*/  IMAD R0, R0, UR12, RZ ;  /* 0x0000000c00007c24 */ /* 0x000fc8000f8e02ff */
[----:B------:R-:W-:-:S04]  /*16c0*/  IMAD R3, R3, UR13, R0 ;  /* 0x0000000d03037c24 */ /* 0x000fc8000f8e0200 */
[----:B------:R-:W-:Y:S02]  /*16d0*/  IMAD.IADD R3, R23, 0x1, R3 ;  /* 0x0000000117037824 */ /* 0x000fe400078e0203 */
[----:B---3--:R-:W-:Y:S01]  /*16e0*/  @!P0 IMAD R20, R7, R4, R20 ;  /* 0x0000000407148224 */ /* 0x008fe200078e0214 */
[----:B--2---:R-:W-:-:S04]  /*16f0*/  LEA R2, P0, R22, UR14, 0x1 ;  /* 0x0000000e16027c11 */ /* 0x004fc8000f8008ff */
[--C-:B------:R-:W-:Y:S02]  /*1700*/  SHF.R.U32.HI R0, RZ, UR7, R20.reuse ;  /* 0x00000007ff007c19 */ /* 0x100fe40008011614 */
[----:B------:R-:W-:Y:S02]  /*1710*/  SHF.R.S32.HI R20, RZ, UR5, R20 ;  /* 0x00000005ff147c19 */ /* 0x000fe40008011414 */
[----:B------:R-:W-:Y:S02]  /*1720*/  LOP3.LUT R5, R0, 0x1, RZ, 0xc0, !PT ;  /* 0x0000000100057812 */ /* 0x000fe400078ec0ff */
[----:B------:R-:W-:Y:S02]  /*1730*/  LEA.HI.X R3, R22, UR15, R3, 0x1, P0 ;  /* 0x0000000f16037c11 */ /* 0x000fe400080f0c03 */
[----:B------:R-:W-:-:S05]  /*1740*/  IADD3 R5, PT, PT, R20, R5, RZ ;  /* 0x0000000514057210 */ /* 0x000fca0007ffe0ff */
[----:B------:R-:W-:Y:S01]  /*1750*/  STG.E.U16 desc[UR8][R2.64], R5 ;  /* 0x0000000502007986 */ /* 0x000fe2000c101508 */
[----:B------:R-:W-:Y:S05]  /*1760*/  EXIT ;  /* 0x000000000000794d */ /* 0x000fea0003800000 */
.L_x_14:
        /* <DEDUP_REMOVED lines=9> */
.L_x_22:


//--------------------- .text._Z9kernel1b1PKtiimmiPKiPt --------------------------
	.section	.text._Z9kernel1b1PKtiimmiPKiPt,"ax",@progbits
	.align	128
        .global         _Z9kernel1b1PKtiimmiPKiPt
        .type           _Z9kernel1b1PKtiimmiPKiPt,@function
        .size           _Z9kernel1b1PKtiimmiPKiPt,(.L_x_23 - _Z9kernel1b1PKtiimmiPKiPt)
        .other          _Z9kernel1b1PKtiimmiPKiPt,@"STO_CUDA_ENTRY STV_DEFAULT"
_Z9kernel1b1PKtiimmiPKiPt:
.text._Z9kernel1b1PKtiimmiPKiPt:
[----:B------:R-:W-:Y:S01]  /*0000*/  LDC R1, c[0x0][0x37c] ;  /* 0x0000df00ff017b82 */ /* 0x000fe20000000800 */
[----:B------:R-:W0:Y:S07]  /*0010*/  S2R R3, SR_TID.Y ;  /* 0x0000000000037919 */ /* 0x000e2e0000002200 */
[----:B------:R-:W1:Y:S01]  /*0020*/  S2UR UR4, SR_CTAID.X ;  /* 0x00000000000479c3 */ /* 0x000e620000002500 */
[----:B------:R-:W1:Y:S01]  /*0030*/  LDCU UR5, c[0x0][0x360] ;  /* 0x00006c00ff0577ac */ /* 0x000e620008000800 */
[----:B------:R-:W2:Y:S01]  /*0040*/  S2R R4, SR_TID.X ;  /* 0x0000000000047919 */ /* 0x000ea20000002100 */
[----:B------:R-:W3:Y:S05]  /*0050*/  LDCU.64 UR6, c[0x0][0x388] ;  /* 0x00007100ff0677ac */ /* 0x000eea0008000a00 */
[----:B------:R-:W0:Y:S08]  /*0060*/  S2UR UR8, SR_CTAID.Y ;  /* 0x00000000000879c3 */ /* 0x000e300000002600 */
        /* <DEDUP_REMOVED lines=18> */
[----:B------:R-:W-:Y:S02]  /*0190*/  IMAD R5, R3, UR7, R0 ;  /* 0x0000000703057c24 */ /* 0x000fe4000f8e0200 */
[----:B------:R-:W-:Y:S01]  /*01a0*/  IMAD.MOV.U32 R21, RZ, RZ, RZ ;  /* 0x000000ffff157224 */ /* 0x000fe200078e00ff */
[----:B------:R-:W-:Y:S01]  /*01b0*/  IADD3 R7, PT, PT, -R13, R15, R10 ;  /* 0x0000000f0d077210 */ /* 0x000fe20007ffe10a */
[----:B------:R-:W-:-:S06]  /*01c0*/  IMAD.IADD R9, R10, 0x1, -R13 ;  /* 0x000000010a097824 */ /* 0x000fcc00078e0a0d */
[----:B------:R-:W-:Y:S05]  /*01d0*/  @!P0 BRA `(.L_x_16) ;  /* 0x0000000400f88947 */ /* 0x000fea0003800000 */
[----:B------:R-:W0:Y:S01]  /*01e0*/  LDCU.64 UR8, c[0x0][0x3a8] ;  /* 0x00007500ff0877ac */ /* 0x000e220008000a00 */
[----:B------:R-:W-:Y:S01]  /*01f0*/  IADD3 R4, PT, PT, R15, UR4, R4 ;  /* 0x000000040f047c10 */ /* 0x000fe2000fffe004 */
[----:B------:R-:W-:Y:S01]  /*0200*/  VIADD R8, R9, 0x3 ;  /* 0x0000000309087836 */ /* 0x000fe20000000000 */
[----:B------:R-:W-:Y:S01]  /*0210*/  LOP3.LUT R6, R2, 0x7ffffffc, RZ, 0xc0, !PT ;  /* 0x7ffffffc02067812 */ /* 0x000fe200078ec0ff */
[----:B------:R-:W-:Y:S01]  /*0220*/  IMAD.MOV.U32 R21, RZ, RZ, RZ ;  /* 0x000000ffff157224 */ /* 0x000fe200078e00ff */
[----:B------:R-:W-:Y:S01]  /*0230*/  IADD3 R4, PT, PT, R4, -0x2, -R13 ;  /* 0xfffffffe04047810 */ /* 0x000fe20007ffe80d */
[----:B------:R-:W1:Y:S01]  /*0240*/  LDCU UR10, c[0x0][0x388] ;  /* 0x00007100ff0a77ac */ /* 0x000e620008000800 */
[----:B------:R-:W-:Y:S01]  /*0250*/  IADD3 R20, PT, PT, -R6, RZ, RZ ;  /* 0x000000ff06147210 */ /* 0x000fe20007ffe1ff */
[----:B0-----:R-:W-:-:S04]  /*0260*/  UIADD3 UR5, UP0, UPT, UR8, 0x8, URZ ;  /* 0x0000000808057890 */ /* 0x001fc8000ff1e0ff */
[----:B------:R-:W-:Y:S02]  /*0270*/  UIADD3.X UR6, UPT, UPT, URZ, UR9, URZ, UP0, !UPT ;  /* 0x00000009ff067290 */ /* 0x000fe400087fe4ff */
[----:B------:R-:W-:-:S04]  /*0280*/  IMAD.U32 R26, RZ, RZ, UR5 ;  /* 0x00000005ff1a7e24 */ /* 0x000fc8000f8e00ff */
[----:B-1----:R-:W-:-:S07]  /*0290*/  IMAD.U32 R27, RZ, RZ, UR6 ;  /* 0x00000006ff1b7e24 */ /* 0x002fce000f8e00ff */
.L_x_17:
[----:B------:R-:W-:Y:S01]  /*02a0*/  VIADD R24, R8, 0xfffffffd ;  /* 0xfffffffd08187836 */ /* 0x000fe20000000000 */
[----:B------:R-:W-:Y:S01]  /*02b0*/  IADD3 R22, PT, PT, R4, 0x1, RZ ;  /* 0x0000000104167810 */ /* 0x000fe20007ffe0ff */
[----:B------:R-:W-:-:S03]  /*02c0*/  UMOV UR6, UR10 ;  /* 0x0000000a00067c82 */ /* 0x000fc60008000000 */
[----:B------:R-:W-:Y:S02]  /*02d0*/  ISETP.GE.AND P0, PT, R24, UR6, PT ;  /* 0x0000000618007c0c */ /* 0x000fe4000bf06270 */
[----:B------:R-:W-:Y:S02]  /*02e0*/  ISETP.GE.AND P2, PT, R22, UR6, PT ;  /* 0x0000000616007c0c */ /* 0x000fe4000bf46270 */
[----:B------:R-:W-:Y:S02]  /*02f0*/  ISETP.LT.OR P1, PT, R24, RZ, P0 ;  /* 0x000000ff1800720c */ /* 0x000fe40000721670 */
[----:B------:R-:W-:-:S11]  /*0300*/  ISETP.LT.OR P0, PT, R22, RZ, P2 ;  /* 0x000000ff1600720c */ /* 0x000fd60001701670 */
[----:B------:R-:W0:Y:S01]  /*0310*/  @!P1 LDC.64 R12, c[0x0][0x398] ;  /* 0x0000e600ff0c9b82 */ /* 0x000e220000000a00 */
[----:B------:R-:W-:Y:S02]  /*0320*/  @!P1 IMAD.MOV.U32 R25, RZ, RZ, RZ ;  /* 0x000000ffff199224 */ /* 0x000fe400078e00ff */
[----:B------:R-:W-:-:S05]  /*0330*/  @!P0 IMAD.MOV.U32 R23, RZ, RZ, RZ ;  /* 0x000000ffff178224 */ /* 0x000fca00078e00ff */
[----:B------:R-:W1:Y:S08]  /*0340*/  @!P0 LDC.64 R14, c[0x0][0x398] ;  /* 0x0000e600ff0e8b82 */ /* 0x000e700000000a00 */
[----:B------:R-:W2:Y:S08]  /*0350*/  @!P1 LDC.64 R16, c[0x0][0x380] ;  /* 0x0000e000ff109b82 */ /* 0x000eb00000000a00 */
[----:B------:R-:W3:Y:S01]  /*0360*/  @!P0 LDC.64 R18, c[0x0][0x380] ;  /* 0x0000e000ff128b82 */ /* 0x000ee20000000a00 */
[----:B0-----:R-:W-:-:S04]  /*0370*/  @!P1 IMAD.WIDE.U32 R24, R5, R12, R24 ;  /* 0x0000000c05189225 */ /* 0x001fc800078e0018 */
[C---:B------:R-:W-:Y:S02]  /*0380*/  @!P1 IMAD R13, R5.reuse, R13, R25 ;  /* 0x0000000d050d9224 */ /* 0x040fe400078e0219 */
[----:B-1----:R-:W-:-:S04]  /*0390*/  @!P0 IMAD.WIDE.U32 R22, R5, R14, R22 ;  /* 0x0000000e05168225 */ /* 0x002fc800078e0016 */
[----:B------:R-:W-:Y:S01]  /*03a0*/  @!P0 IMAD R15, R5, R15, R23 ;  /* 0x0000000f050f8224 */ /* 0x000fe200078e0217 */
[----:B--2---:R-:W-:-:S04]  /*03b0*/  @!P1 LEA R28, P2, R24, R16, 0x1 ;  /* 0x00000010181c9211 */ /* 0x004fc800078408ff */
[----:B------:R-:W-:Y:S02]  /*03c0*/  @!P1 LEA.HI.X R29, R24, R17, R13, 0x1, P2 ;  /* 0x00000011181d9211 */ /* 0x000fe400010f0c0d */
[----:B---3--:R-:W-:Y:S01]  /*03d0*/  @!P0 LEA R12, P3, R22, R18, 0x1 ;  /* 0x00000012160c8211 */ /* 0x008fe200078608ff */
[----:B------:R-:W-:-:S03]  /*03e0*/  IMAD.MOV.U32 R18, RZ, RZ, RZ ;  /* 0x000000ffff127224 */ /* 0x000fc600078e00ff */
[----:B------:R-:W-:-:S03]  /*03f0*/  @!P0 LEA.HI.X R13, R22, R19, R15, 0x1, P3 ;  /* 0x00000013160d8211 */ /* 0x000fc600018f0c0f */
[----:B------:R-:W2:Y:S04]  /*0400*/  @!P1 LDG.E.U16.CONSTANT R18, desc[UR12][R28.64] ;  /* 0x0000000c1c129981 */ /* 0x000ea8000c1e9500 */
[----:B------:R0:W2:Y:S01]  /*0410*/  @!P0 LDG.E.U16.CONSTANT R23, desc[UR12][R12.64] ;  /* 0x0000000c0c178981 */ /* 0x0000a2000c1e9500 */
[----:B------:R-:W-:Y:S01]  /*0420*/  MOV R24, R26 ;  /* 0x0000001a00187202 */ /* 0x000fe20000000f00 */
[----:B------:R-:W-:-:S05]  /*0430*/  IMAD.MOV.U32 R25, RZ, RZ, R27 ;  /* 0x000000ffff197224 */ /* 0x000fca00078e001b */
[----:B------:R-:W3:Y:S01]  /*0440*/  LDG.E.CONSTANT R19, desc[UR12][R24.64+-0x8] ;  /* 0xfffff80c18137981 */ /* 0x000ee2000c1e9900 */
[----:B------:R-:W-:Y:S01]  /*0450*/  VIADD R26, R8, 0xfffffffe ;  /* 0xfffffffe081a7836 */ /* 0x000fe20000000000 */
[----:B------:R-:W-:-:S04]  /*0460*/  ISETP.GE.AND P2, PT, R4, UR6, PT ;  /* 0x0000000604007c0c */ /* 0x000fc8000bf46270 */
[----:B------:R-:W-:Y:S02]  /*0470*/  ISETP.GE.AND P1, PT, R26, UR6, PT ;  /* 0x000000061a007c0c */ /* 0x000fe4000bf26270 */
[----:B------:R-:W-:Y:S02]  /*0480*/  ISETP.LT.OR P2, PT, R4, RZ, P2 ;  /* 0x000000ff0400720c */ /* 0x000fe40001741670 */
[----:B------:R-:W-:-:S11]  /*0490*/  ISETP.LT.OR P1, PT, R26, RZ, P1 ;  /* 0x000000ff1a00720c */ /* 0x000fd60000f21670 */
[----:B0-----:R-:W0:Y:S02]  /*04a0*/  @!P2 LDC.64 R12, c[0x0][0x398] ;  /* 0x0000e600ff0cab82 */ /* 0x001e240000000a00 */
[----:B------:R-:W-:-:S06]  /*04b0*/  @!P1 IMAD.MOV.U32 R27, RZ, RZ, RZ ;  /* 0x000000ffff1b9224 */ /* 0x000fcc00078e00ff */
[----:B------:R-:W1:Y:S08]  /*04c0*/  @!P1 LDC.64 R16, c[0x0][0x398] ;  /* 0x0000e600ff109b82 */ /* 0x000e700000000a00 */
[----:B------:R-:W4:Y:S01]  /*04d0*/  @!P1 LDC.64 R14, c[0x0][0x380] ;  /* 0x0000e000ff0e9b82 */ /* 0x000f220000000a00 */
[----:B-1----:R-:W-:-:S04]  /*04e0*/  @!P1 IMAD.WIDE.U32 R28, R5, R16, R26 ;  /* 0x00000010051c9225 */ /* 0x002fc800078e001a */
[----:B------:R-:W-:-:S03]  /*04f0*/  @!P1 IMAD R22, R5, R17, R29 ;  /* 0x0000001105169224 */ /* 0x000fc600078e021d */
[----:B------:R-:W1:Y:S01]  /*0500*/  @!P2 LDC.64 R16, c[0x0][0x380] ;  /* 0x0000e000ff10ab82 */ /* 0x000e620000000a00 */
[----:B------:R-:W-:Y:S01]  /*0510*/  @!P2 IMAD.MOV.U32 R29, RZ, RZ, RZ ;  /* 0x000000ffff1da224 */ /* 0x000fe200078e00ff */
[----:B----4-:R-:W-:Y:S02]  /*0520*/  @!P1 LEA R26, P3, R28, R14, 0x1 ;  /* 0x0000000e1c1a9211 */ /* 0x010fe400078608ff */
[----:B------:R-:W-:Y:S02]  /*0530*/  IADD3 R14, PT, PT, R8, -0x1, RZ ;  /* 0xffffffff080e7810 */ /* 0x000fe40007ffe0ff */
[----:B------:R-:W-:Y:S01]  /*0540*/  @!P1 LEA.HI.X R27, R28, R15, R22, 0x1, P3 ;  /* 0x0000000f1c1b9211 */ /* 0x000fe200018f0c16 */
[----:B------:R-:W-:Y:S01]  /*0550*/  @!P2 IMAD.MOV.U32 R28, RZ, RZ, R4 ;  /* 0x000000ffff1ca224 */ /* 0x000fe200078e0004 */
[----:B------:R-:W-:Y:S02]  /*0560*/  ISETP.GE.AND P3, PT, R14, UR6, PT ;  /* 0x000000060e007c0c */ /* 0x000fe4000bf66270 */
[----:B------:R-:W-:Y:S01]  /*0570*/  IADD3 R22, PT, PT, R4, -0x1, RZ ;  /* 0xffffffff04167810 */ /* 0x000fe20007ffe0ff */
[----:B0-----:R-:W-:Y:S01]  /*0580*/  @!P2 IMAD.WIDE.U32 R28, R5, R12, R28 ;  /* 0x0000000c051ca225 */ /* 0x001fe200078e001c */
[----:B------:R-:W-:-:S03]  /*0590*/  ISETP.LT.OR P3, PT, R14, RZ, P3 ;  /* 0x000000ff0e00720c */ /* 0x000fc60001f61670 */
[----:B------:R-:W-:Y:S01]  /*05a0*/  @!P2 IMAD R13, R5, R13, R29 ;  /* 0x0000000d050da224 */ /* 0x000fe200078e021d */
[----:B-1----:R-:W-:-:S09]  /*05b0*/  @!P2 LEA R16, P4, R28, R16, 0x1 ;  /* 0x000000101c10a211 */ /* 0x002fd200078808ff */
[----:B------:R-:W-:Y:S01]  /*05c0*/  @!P3 IMAD.MOV.U32 R15, RZ, RZ, RZ ;  /* 0x000000ffff0fb224 */ /* 0x000fe200078e00ff */
[----:B------:R-:W-:Y:S02]  /*05d0*/  @!P2 LEA.HI.X R17, R28, R17, R13, 0x1, P4 ;  /* 0x000000111c11a211 */ /* 0x000fe400020f0c0d */
[----:B------:R-:W0:Y:S04]  /*05e0*/  @!P3 LDC.64 R12, c[0x0][0x398] ;  /* 0x0000e600ff0cbb82 */ /* 0x000e280000000a00 */
[----:B------:R-:W4:Y:S01]  /*05f0*/  @!P2 LDG.E.U16.CONSTANT R17, desc[UR12][R16.64] ;  /* 0x0000000c1011a981 */ /* 0x000f22000c1e9500 */
[----:B0-----:R-:W-:-:S03]  /*0600*/  @!P3 IMAD.WIDE.U32 R30, R5, R12, R14 ;  /* 0x0000000c051eb225 */ /* 0x001fc600078e000e */
[----:B------:R-:W0:Y:S01]  /*0610*/  @!P3 LDC.64 R14, c[0x0][0x380] ;  /* 0x0000e000ff0ebb82 */ /* 0x000e220000000a00 */
[----:B------:R-:W-:Y:S01]  /*0620*/  @!P3 IMAD R13, R5, R13, R31 ;  /* 0x0000000d050db224 */ /* 0x000fe200078e021f */
[----:B0-----:R-:W-:-:S04]  /*0630*/  @!P3 LEA R28, P4, R30, R14, 0x1 ;  /* 0x0000000e1e1cb211 */ /* 0x001fc800078808ff */
[----:B------:R-:W-:Y:S02]  /*0640*/  @!P3 LEA.HI.X R29, R30, R15, R13, 0x1, P4 ;  /* 0x0000000f1e1db211 */ /* 0x000fe400020f0c0d */
[----:B------:R-:W-:-:S04]  /*0650*/  ISETP.GE.AND P4, PT, R22, UR6, PT ;  /* 0x0000000616007c0c */ /* 0x000fc8000bf86270 */
[----:B------:R-:W-:-:S13]  /*0660*/  ISETP.LT.OR P4, PT, R22, RZ, P4 ;  /* 0x000000ff1600720c */ /* 0x000fda0002781670 */
[----:B------:R-:W0:Y:S08]  /*0670*/  @!P4 LDC.64 R12, c[0x0][0x398] ;  /* 0x0000e600ff0ccb82 */ /* 0x000e300000000a00 */
[----:B------:R-:W1:Y:S01]  /*0680*/  @!P4 LDC.64 R14, c[0x0][0x380] ;  /* 0x0000e000ff0ecb82 */ /* 0x000e620000000a00 */
[----:B--2---:R-:W-:Y:S01]  /*0690*/  @!P0 IMAD.IADD R18, R18, 0x1, R23 ;  /* 0x0000000112128824 */ /* 0x004fe200078e0217 */
[----:B------:R-:W-:Y:S01]  /*06a0*/  ISETP.GE.AND P0, PT, R8, UR6, PT ;  /* 0x0000000608007c0c */ /* 0x000fe2000bf06270 */
[----:B------:R-:W-:-:S03]  /*06b0*/  @!P4 IMAD.MOV.U32 R23, RZ, RZ, RZ ;  /* 0x000000ffff17c224 */ /* 0x000fc600078e00ff */
[----:B------:R-:W-:Y:S01]  /*06c0*/  ISETP.LT.OR P0, PT, R8, RZ, P0 ;  /* 0x000000ff0800720c */ /* 0x000fe20000701670 */
[----:B0-----:R-:W-:-:S04]  /*06d0*/  @!P4 IMAD.WIDE.U32 R30, R5, R12, R22 ;  /* 0x0000000c051ec225 */ /* 0x001fc800078e0016 */
[----:B------:R-:W-:Y:S01]  /*06e0*/  @!P4 IMAD R13, R5, R13, R31 ;  /* 0x0000000d050dc224 */ /* 0x000fe200078e021f */
[----:B-1----:R-:W-:Y:S01]  /*06f0*/  @!P4 LEA R22, P5, R30, R14, 0x1 ;  /* 0x0000000e1e16c211 */ /* 0x002fe200078a08ff */
[----:B---3--:R-:W-:-:S03]  /*0700*/  IMAD R19, R19, R18, R21 ;  /* 0x0000001213137224 */ /* 0x008fc600078e0215 */
[----:B------:R-:W-:Y:S01]  /*0710*/  @!P4 LEA.HI.X R23, R30, R15, R13, 0x1, P5 ;  /* 0x0000000f1e17c211 */ /* 0x000fe200028f0c0d */
[----:B------:R-:W-:Y:S02]  /*0720*/  IMAD.MOV.U32 R18, RZ, RZ, RZ ;  /* 0x000000ffff127224 */ /* 0x000fe400078e00ff */
[----:B------:R-:W-:Y:S01]  /*0730*/  HFMA2 R21, -RZ, RZ, 0, 0 ;  /* 0x00000000ff157431 */ /* 0x000fe200000001ff */
[----:B------:R-:W0:Y:S01]  /*0740*/  @!P0 LDC.64 R12, c[0x0][0x398] ;  /* 0x0000e600ff0c8b82 */ /* 0x000e220000000a00 */
[----:B------:R-:W2:Y:S04]  /*0750*/  LDG.E.CONSTANT R30, desc[UR12][R24.64] ;  /* 0x0000000c181e7981 */ /* 0x000ea8000c1e9900 */
[----:B------:R1:W4:Y:S03]  /*0760*/  @!P1 LDG.E.U16.CONSTANT R18, desc[UR12][R26.64] ;  /* 0x0000000c1a129981 */ /* 0x000326000c1e9500 */
[----:B------:R-:W3:Y:S01]  /*0770*/  @!P0 LDC.64 R14, c[0x0][0x380] ;  /* 0x0000e000ff0e8b82 */ /* 0x000ee20000000a00 */
[----:B------:R0:W5:Y:S04]  /*0780*/  @!P3 LDG.E.U16.CONSTANT R21, desc[UR12][R28.64] ;  /* 0x0000000c1c15b981 */ /* 0x000168000c1e9500 */
[----:B------:R-:W5:Y:S01]  /*0790*/  @!P4 LDG.E.U16.CONSTANT R22, desc[UR12][R22.64] ;  /* 0x0000000c1616c981 */ /* 0x000f62000c1e9500 */
[----:B-1----:R-:W-:-:S02]  /*07a0*/  @!P0 IMAD.MOV.U32 R26, RZ, RZ, R8 ;  /* 0x000000ffff1a8224 */ /* 0x002fc400078e0008 */
[----:B------:R-:W-:Y:S02]  /*07b0*/  @!P0 IMAD.MOV.U32 R27, RZ, RZ, RZ ;  /* 0x000000ffff1b8224 */ /* 0x000fe400078e00ff */
[----:B0-----:R-:W-:-:S04]  /*07c0*/  @!P0 IMAD.WIDE.U32 R28, R5, R12, R26 ;  /* 0x0000000c051c8225 */ /* 0x001fc800078e001a */
[----:B------:R-:W-:Y:S02]  /*07d0*/  VIADD R26, R4, 0xfffffffe ;  /* 0xfffffffe041a7836 */ /* 0x000fe40000000000 */
[----:B------:R-:W-:Y:S01]  /*07e0*/  @!P0 IMAD R12, R5, R13, R29 ;  /* 0x0000000d050c8224 */ /* 0x000fe200078e021d */
[----:B---3--:R-:W-:Y:S02]  /*07f0*/  @!P0 LEA R14, P3, R28, R14, 0x1 ;  /* 0x0000000e1c0e8211 */ /* 0x008fe400078608ff */
[----:B------:R-:W-:Y:S02]  /*0800*/  ISETP.GE.AND P1, PT, R26, UR6, PT ;  /* 0x000000061a007c0c */ /* 0x000fe4000bf26270 */
[----:B------:R-:W-:Y:S02]  /*0810*/  @!P0 LEA.HI.X R15, R28, R15, R12, 0x1, P3 ;  /* 0x0000000f1c0f8211 */ /* 0x000fe400018f0c0c */
[----:B------:R-:W-:Y:S02]  /*0820*/  ISETP.LT.OR P1, PT, R26, RZ, P1 ;  /* 0x000000ff1a00720c */ /* 0x000fe40000f21670 */
[----:B------:R-:W-:-:S06]  /*0830*/  MOV R28, RZ ;  /* 0x000000ff001c7202 */ /* 0x000fcc0000000f00 */
[----:B------:R0:W3:Y:S05]  /*0840*/  @!P0 LDG.E.U16.CONSTANT R28, desc[UR12][R14.64] ;  /* 0x0000000c0e1c8981 */ /* 0x0000ea000c1e9500 */
[----:B------:R-:W1:Y:S08]  /*0850*/  @!P1 LDC.64 R12, c[0x0][0x398] ;  /* 0x0000e600ff0c9b82 */ /* 0x000e700000000a00 */
[----:B0-----:R-:W0:Y:S01]  /*0860*/  @!P1 LDC.64 R14, c[0x0][0x380] ;  /* 0x0000e000ff0e9b82 */ /* 0x001e220000000a00 */
[----:B------:R-:W-:-:S02]  /*0870*/  @!P1 IMAD.MOV.U32 R27, RZ, RZ, RZ ;  /* 0x000000ffff1b9224 */ /* 0x000fc400078e00ff */
[----:B-1----:R-:W-:-:S04]  /*0880*/  @!P1 IMAD.WIDE.U32 R26, R5, R12, R26 ;  /* 0x0000000c051a9225 */ /* 0x002fc800078e001a */
[----:B------:R-:W-:Y:S01]  /*0890*/  @!P1 IMAD R13, R5, R13, R27 ;  /* 0x0000000d050d9224 */ /* 0x000fe200078e021b */
[----:B0-----:R-:W-:-:S04]  /*08a0*/  @!P1 LEA R12, P0, R26, R14, 0x1 ;  /* 0x0000000e1a0c9211 */ /* 0x001fc800078008ff */
[----:B------:R-:W-:Y:S02]  /*08b0*/  @!P1 LEA.HI.X R13, R26, R15, R13, 0x1, P0 ;  /* 0x0000000f1a0d9211 */ /* 0x000fe400000f0c0d */
[----:B------:R-:W2:Y:S04]  /*08c0*/  LDG.E.CONSTANT R26, desc[UR12][R24.64+-0x4] ;  /* 0xfffffc0c181a7981 */ /* 0x000ea8000c1e9900 */
[----:B------:R-:W3:Y:S04]  /*08d0*/  @!P1 LDG.E.U16.CONSTANT R13, desc[UR12][R12.64] ;  /* 0x0000000c0c0d9981 */ /* 0x000ee8000c1e9500 */
[----:B------:R-:W3:Y:S01]  /*08e0*/  LDG.E.CONSTANT R15, desc[UR12][R24.64+0x4] ;  /* 0x0000040c180f7981 */ /* 0x000ee2000c1e9900 */
[----:B------:R-:W-:-:S04]  /*08f0*/  IADD3 R20, PT, PT, R20, 0x4, RZ ;  /* 0x0000000414147810 */ /* 0x000fc80007ffe0ff */
[----:B------:R-:W-:Y:S01]  /*0900*/  ISETP.NE.AND P0, PT, R20, RZ, PT ;  /* 0x000000ff1400720c */ /* 0x000fe20003f05270 */
[----:B------:R-:W-:Y:S01]  /*0910*/  VIADD R4, R4, 0xfffffffc ;  /* 0xfffffffc04047836 */ /* 0x000fe20000000000 */
[----:B------:R-:W-:Y:S01]  /*0920*/  IADD3 R8, PT, PT, R8, 0x4, RZ ;  /* 0x0000000408087810 */ /* 0x000fe20007ffe0ff */
[----:B----4-:R-:W-:Y:S02]  /*0930*/  @!P2 IMAD.IADD R18, R18, 0x1, R17 ;  /* 0x000000011212a824 */ /* 0x010fe400078e0211 */
[----:B-----5:R-:W-:Y:S02]  /*0940*/  @!P4 IMAD.IADD R21, R21, 0x1, R22 ;  /* 0x000000011515c824 */ /* 0x020fe400078e0216 */
[----:B--2---:R-:W-:Y:S02]  /*0950*/  IMAD R19, R26, R18, R19 ;  /* 0x000000121a137224 */ /* 0x004fe400078e0213 */
[----:B---3--:R-:W-:Y:S01]  /*0960*/  @!P1 IMAD.IADD R28, R28, 0x1, R13 ;  /* 0x000000011c1c9824 */ /* 0x008fe200078e020d */
[----:B------:R-:W-:Y:S01]  /*0970*/  IADD3 R26, P1, PT, R24, 0x10, RZ ;  /* 0x00000010181a7810 */ /* 0x000fe20007f3e0ff */
[----:B------:R-:W-:-:S04]  /*0980*/  IMAD R19, R30, R21, R19 ;  /* 0x000000151e137224 */ /* 0x000fc800078e0213 */
[----:B------:R-:W-:Y:S02]  /*0990*/  IMAD.X R27, RZ, RZ, R25, P1 ;  /* 0x000000ffff1b7224 */ /* 0x000fe400008e0619 */
[----:B------:R-:W-:Y:S01]  /*09a0*/  IMAD R21, R15, R28, R19 ;  /* 0x0000001c0f157224 */ /* 0x000fe200078e0213 */
[----:B------:R-:W-:Y:S06]  /*09b0*/  @P0 BRA `(.L_x_17) ;  /* 0xfffffff800380947 */ /* 0x000fec000383ffff */
.L_x_16:
        /* <DEDUP_REMOVED lines=8> */
[----:B------:R-:W-:Y:S02]  /*0a40*/  LOP3.LUT R28, RZ, R6, RZ, 0x33, !PT ;  /* 0x00000006ff1c7212 */ /* 0x000fe400078e33ff */
[C---:B------:R-:W-:Y:S02]  /*0a50*/  IADD3 R24, PT, PT, R7.reuse, -0x2, -R6 ;  /* 0xfffffffe07187810 */ /* 0x040fe40007ffe806 */
[C---:B------:R-:W-:Y:S01]  /*0a60*/  ISETP.GE.AND P0, PT, R32.reuse, UR6, PT ;  /* 0x0000000620007c0c */ /* 0x040fe2000bf06270 */
[----:B------:R-:W-:Y:S01]  /*0a70*/  IMAD.IADD R28, R7, 0x1, R28 ;  /* 0x00000001071c7824 */ /* 0x000fe200078e021c */
[C---:B------:R-:W-:Y:S02]  /*0a80*/  IADD3 R26, PT, PT, R32.reuse, 0x1, RZ ;  /* 0x00000001201a7810 */ /* 0x040fe40007ffe0ff */
[----:B------:R-:W-:Y:S02]  /*0a90*/  ISETP.LT.OR P0, PT, R32, RZ, P0 ;  /* 0x000000ff2000720c */ /* 0x000fe40000701670 */
[----:B------:R-:W-:-:S02]  /*0aa0*/  ISETP.GE.AND P1, PT, R28, UR6, PT ;  /* 0x000000061c007c0c */ /* 0x000fc4000bf26270 */
[----:B------:R-:W-:Y:S02]  /*0ab0*/  ISETP.GE.AND P3, PT, R24, UR6, PT ;  /* 0x0000000618007c0c */ /* 0x000fe4000bf66270 */
[----:B------:R-:W-:Y:S02]  /*0ac0*/  ISETP.LT.OR P1, PT, R28, RZ, P1 ;  /* 0x000000ff1c00720c */ /* 0x000fe40000f21670 */
[----:B------:R-:W-:Y:S02]  /*0ad0*/  ISETP.GE.AND P2, PT, R26, UR6, PT ;  /* 0x000000061a007c0c */ /* 0x000fe4000bf46270 */
[----:B------:R-:W-:Y:S02]  /*0ae0*/  ISETP.LT.OR P3, PT, R24, RZ, P3 ;  /* 0x000000ff1800720c */ /* 0x000fe40001f61670 */
[----:B------:R-:W-:Y:S01]  /*0af0*/  ISETP.LT.OR P2, PT, R26, RZ, P2 ;  /* 0x000000ff1a00720c */ /* 0x000fe20001741670 */
[----:B------:R-:W0:Y:S01]  /*0b00*/  @!P0 LDC.64 R14, c[0x0][0x398] ;  /* 0x0000e600ff0e8b82 */ /* 0x000e220000000a00 */
[----:B------:R-:W-:-:S05]  /*0b10*/  @!P0 IMAD.MOV.U32 R33, RZ, RZ, RZ ;  /* 0x000000ffff218224 */ /* 0x000fca00078e00ff */
[----:B------:R-:W-:Y:S02]  /*0b20*/  @!P1 IMAD.MOV.U32 R29, RZ, RZ, RZ ;  /* 0x000000ffff1d9224 */ /* 0x000fe400078e00ff */
[----:B------:R-:W1:Y:S08]  /*0b30*/  @!P0 LDC.64 R18, c[0x0][0x380] ;  /* 0x0000e000ff128b82 */ /* 0x000e700000000a00 */
[----:B------:R-:W2:Y:S08]  /*0b40*/  @!P1 LDC.64 R22, c[0x0][0x398] ;  /* 0x0000e600ff169b82 */ /* 0x000eb00000000a00 */
[----:B------:R-:W3:Y:S01]  /*0b50*/  @!P1 LDC.64 R12, c[0x0][0x380] ;  /* 0x0000e000ff0c9b82 */ /* 0x000ee20000000a00 */
[----:B0-----:R-:W-:-:S04]  /*0b60*/  @!P0 IMAD.WIDE.U32 R32, R5, R14, R32 ;  /* 0x0000000e05208225 */ /* 0x001fc800078e0020 */
[C---:B------:R-:W-:Y:S01]  /*0b70*/  @!P0 IMAD R4, R5.reuse, R15, R33 ;  /* 0x0000000f05048224 */ /* 0x040fe200078e0221 */
[C---:B-1----:R-:W-:Y:S02]  /*0b80*/  @!P0 LEA R30, P4, R32.reuse, R18, 0x1 ;  /* 0x00000012201e8211 */ /* 0x042fe400078808ff */
[----:B------:R-:W0:Y:S02]  /*0b90*/  @!P3 LDC.64 R14, c[0x0][0x398] ;  /* 0x0000e600ff0ebb82 */ /* 0x000e240000000a00 */
[----:B------:R-:W-:Y:S01]  /*0ba0*/  @!P0 LEA.HI.X R31, R32, R19, R4, 0x1, P4 ;  /* 0x00000013201f8211 */ /* 0x000fe200020f0c04 */
[----:B--2---:R-:W-:-:S05]  /*0bb0*/  @!P1 IMAD.WIDE.U32 R28, R5, R22, R28 ;  /* 0x00000016051c9225 */ /* 0x004fca00078e001c */
[----:B------:R-:W1:Y:S01]  /*0bc0*/  @!P2 LDC.64 R16, c[0x0][0x398] ;  /* 0x0000e600ff10ab82 */ /* 0x000e620000000a00 */
[----:B------:R-:W-:Y:S01]  /*0bd0*/  @!P1 IMAD R4, R5, R23, R29 ;  /* 0x0000001705049224 */ /* 0x000fe200078e021d */
[----:B---3--:R-:W-:-:S06]  /*0be0*/  @!P1 LEA R12, P4, R28, R12, 0x1 ;  /* 0x0000000c1c0c9211 */ /* 0x008fcc00078808ff */
[----:B------:R-:W2:Y:S01]  /*0bf0*/  @!P3 LDC.64 R22, c[0x0][0x380] ;  /* 0x0000e000ff16bb82 */ /* 0x000ea20000000a00 */
[----:B------:R-:W-:Y:S01]  /*0c00*/  @!P1 LEA.HI.X R13, R28, R13, R4, 0x1, P4 ;  /* 0x0000000d1c0d9211 */ /* 0x000fe200020f0c04 */
[----:B------:R-:W-:Y:S01]  /*0c10*/  @!P3 IMAD.MOV.U32 R25, RZ, RZ, RZ ;  /* 0x000000ffff19b224 */ /* 0x000fe200078e00ff */
[----:B------:R-:W-:Y:S01]  /*0c20*/  @!P2 MOV R27, RZ ;  /* 0x000000ff001ba202 */ /* 0x000fe20000000f00 */
[----:B------:R-:W-:-:S04]  /*0c30*/  IMAD.MOV.U32 R4, RZ, RZ, RZ ;  /* 0x000000ffff047224 */ /* 0x000fc800078e00ff */
[----:B------:R-:W3:Y:S08]  /*0c40*/  @!P2 LDC.64 R18, c[0x0][0x380] ;  /* 0x0000e000ff12ab82 */ /* 0x000ef00000000a00 */
[----:B------:R-:W4:Y:S01]  /*0c50*/  LDC.64 R28, c[0x0][0x3a8] ;  /* 0x0000ea00ff1c7b82 */ /* 0x000f220000000a00 */
[C---:B0-----:R-:W-:Y:S01]  /*0c60*/  @!P3 IMAD.WIDE.U32 R24, R5.reuse, R14, R24 ;  /* 0x0000000e0518b225 */ /* 0x041fe200078e0018 */
[----:B------:R-:W5:Y:S03]  /*0c70*/  @!P0 LDG.E.U16.CONSTANT R4, desc[UR12][R30.64] ;  /* 0x0000000c1e048981 */ /* 0x000f66000c1e9500 */
[----:B-1----:R-:W-:Y:S01]  /*0c80*/  @!P2 IMAD.WIDE.U32 R26, R5, R16, R26 ;  /* 0x00000010051aa225 */ /* 0x002fe200078e001a */
[----:B------:R-:W5:Y:S01]  /*0c90*/  @!P1 LDG.E.U16.CONSTANT R13, desc[UR12][R12.64] ;  /* 0x0000000c0c0d9981 */ /* 0x000f62000c1e9500 */
[----:B--2---:R-:W-:-:S02]  /*0ca0*/  @!P3 LEA R22, P4, R24, R22, 0x1 ;  /* 0x000000161816b211 */ /* 0x004fc400078808ff */
[C---:B------:R-:W-:Y:S02]  /*0cb0*/  @!P3 IMAD R15, R5.reuse, R15, R25 ;  /* 0x0000000f050fb224 */ /* 0x040fe400078e0219 */
[----:B------:R-:W-:Y:S02]  /*0cc0*/  @!P2 IMAD R17, R5, R17, R27 ;  /* 0x000000110511a224 */ /* 0x000fe400078e021b */
[----:B------:R-:W-:Y:S01]  /*0cd0*/  IMAD.MOV.U32 R14, RZ, RZ, RZ ;  /* 0x000000ffff0e7224 */ /* 0x000fe200078e00ff */
[----:B------:R-:W-:Y:S02]  /*0ce0*/  @!P3 LEA.HI.X R23, R24, R23, R15, 0x1, P4 ;  /* 0x000000171817b211 */ /* 0x000fe400020f0c0f */
[----:B---3--:R-:W-:-:S04]  /*0cf0*/  @!P2 LEA R18, P0, R26, R18, 0x1 ;  /* 0x000000121a12a211 */ /* 0x008fc800078008ff */
[----:B------:R-:W-:Y:S01]  /*0d00*/  @!P2 LEA.HI.X R19, R26, R19, R17, 0x1, P0 ;  /* 0x000000131a13a211 */ /* 0x000fe200000f0c11 */
[----:B------:R-:W2:Y:S01]  /*0d10*/  @!P3 LDG.E.U16.CONSTANT R23, desc[UR12][R22.64] ;  /* 0x0000000c1617b981 */ /* 0x000ea2000c1e9500 */
[----:B----4-:R-:W-:-:S03]  /*0d20*/  IMAD.WIDE.U32 R28, R6, 0x4, R28 ;  /* 0x00000004061c7825 */ /* 0x010fc600078e001c */
[----:B------:R-:W2:Y:S04]  /*0d30*/  @!P2 LDG.E.U16.CONSTANT R14, desc[UR12][R18.64] ;  /* 0x0000000c120ea981 */ /* 0x000ea8000c1e9500 */
[----:B------:R-:W3:Y:S04]  /*0d40*/  LDG.E.CONSTANT R8, desc[UR12][R28.64] ;  /* 0x0000000c1c087981 */ /* 0x000ee8000c1e9900 */
[----:B------:R-:W4:Y:S01]  /*0d50*/  LDG.E.CONSTANT R15, desc[UR12][R28.64+0x4] ;  /* 0x0000040c1c0f7981 */ /* 0x000f22000c1e9900 */
[----:B------:R-:W-:Y:S02]  /*0d60*/  VIADD R6, R6, 0x2 ;  /* 0x0000000206067836 */ /* 0x000fe40000000000 */
[----:B-----5:R-:W-:Y:S01]  /*0d70*/  @!P1 IMAD.IADD R4, R4, 0x1, R13 ;  /* 0x0000000104049824 */ /* 0x020fe200078e020d */
[----:B--2---:R-:W-:-:S03]  /*0d80*/  @!P3 IADD3 R14, PT, PT, R14, R23, RZ ;  /* 0x000000170e0eb210 */ /* 0x004fc60007ffe0ff */
[----:B---3--:R-:W-:-:S04]  /*0d90*/  IMAD R8, R8, R4, R21 ;  /* 0x0000000408087224 */ /* 0x008fc800078e0215 */
[----:B----4-:R-:W-:-:S07]  /*0da0*/  IMAD R21, R15, R14, R8 ;  /* 0x0000000e0f157224 */ /* 0x010fce00078e0208 */
.L_x_18:
[----:B------:R-:W-:Y:S01]  /*0db0*/  IMAD.MOV.U32 R13, RZ, RZ, R2 ;  /* 0x000000ffff0d7224 */ /* 0x000fe200078e0002 */
[----:B------:R-:W-:Y:S06]  /*0dc0*/  BRA.U !UP0, `(.L_x_15) ;  /* 0x0000000108787547 */ /* 0x000fec000b800000 */
[----:B------:R-:W-:Y:S01]  /*0dd0*/  LOP3.LUT R12, RZ, R6, RZ, 0x33, !PT ;  /* 0x00000006ff0c7212 */ /* 0x000fe200078e33ff */
[----:B------:R-:W-:Y:S01]  /*0de0*/  IMAD.IADD R8, R9, 0x1, R6 ;  /* 0x0000000109087824 */ /* 0x000fe200078e0206 */
[----:B------:R-:W0:Y:S01]  /*0df0*/  LDC.64 R14, c[0x0][0x3a8] ;  /* 0x0000ea00ff0e7b82 */ /* 0x000e220000000a00 */
[----:B------:R-:W-:Y:S01]  /*0e00*/  IMAD.MOV.U32 R4, RZ, RZ, RZ ;  /* 0x000000ffff047224 */ /* 0x000fe200078e00ff */
[----:B------:R-:W-:Y:S02]  /*0e10*/  IADD3 R12, PT, PT, R7, R12, RZ ;  /* 0x0000000c070c7210 */ /* 0x000fe40007ffe0ff */
[----:B------:R-:W-:Y:S02]  /*0e20*/  ISETP.GE.AND P0, PT, R8, UR6, PT ;  /* 0x0000000608007c0c */ /* 0x000fe4000bf06270 */
[----:B------:R-:W-:Y:S02]  /*0e30*/  ISETP.GE.AND P1, PT, R12, UR6, PT ;  /* 0x000000060c007c0c */ /* 0x000fe4000bf26270 */
[----:B------:R-:W-:-:S02]  /*0e40*/  ISETP.LT.OR P0, PT, R8, RZ, P0 ;  /* 0x000000ff0800720c */ /* 0x000fc40000701670 */
[----:B------:R-:W-:-:S11]  /*0e50*/  ISETP.LT.OR P1, PT, R12, RZ, P1 ;  /* 0x000000ff0c00720c */ /* 0x000fd60000f21670 */
[----:B------:R-:W1:Y:S01]  /*0e60*/  @!P0 LDC.64 R16, c[0x0][0x398] ;  /* 0x0000e600ff108b82 */ /* 0x000e620000000a00 */
[----:B------:R-:W-:Y:S02]  /*0e70*/  @!P0 IMAD.MOV.U32 R9, RZ, RZ, RZ ;  /* 0x000000ffff098224 */ /* 0x000fe400078e00ff */
[----:B------:R-:W-:Y:S02]  /*0e80*/  @!P1 IMAD.MOV.U32 R13, RZ, RZ, RZ ;  /* 0x000000ffff0d9224 */ /* 0x000fe400078e00ff */
[----:B0-----:R-:W-:-:S03]  /*0e90*/  IMAD.WIDE.U32 R14, R6, 0x4, R14 ;  /* 0x00000004060e7825 */ /* 0x001fc600078e000e */
[----:B------:R-:W0:Y:S03]  /*0ea0*/  @!P1 LDC.64 R24, c[0x0][0x398] ;  /* 0x0000e600ff189b82 */ /* 0x000e260000000a00 */
[----:B------:R-:W2:Y:S05]  /*0eb0*/  LDG.E.CONSTANT R14, desc[UR12][R14.64] ;  /* 0x0000000c0e0e7981 */ /* 0x000eaa000c1e9900 */
[----:B------:R-:W3:Y:S08]  /*0ec0*/  @!P1 LDC.64 R18, c[0x0][0x380] ;  /* 0x0000e000ff129b82 */ /* 0x000ef00000000a00 */
[----:B------:R-:W4:Y:S01]  /*0ed0*/  @!P0 LDC.64 R22, c[0x0][0x380] ;  /* 0x0000e000ff168b82 */ /* 0x000f220000000a00 */
[----:B-1----:R-:W-:-:S04]  /*0ee0*/  @!P0 IMAD.WIDE.U32 R8, R5, R16, R8 ;  /* 0x0000001005088225 */ /* 0x002fc800078e0008 */
[C---:B------:R-:W-:Y:S02]  /*0ef0*/  @!P0 IMAD R17, R5.reuse, R17, R9 ;  /* 0x0000001105118224 */ /* 0x040fe400078e0209 */
[----:B0-----:R-:W-:-:S04]  /*0f00*/  @!P1 IMAD.WIDE.U32 R12, R5, R24, R12 ;  /* 0x00000018050c9225 */ /* 0x001fc800078e000c */
[----:B------:R-:W-:Y:S01]  /*0f10*/  @!P1 IMAD R25, R5, R25, R13 ;  /* 0x0000001905199224 */ /* 0x000fe200078e020d */
[----:B---3--:R-:W-:-:S04]  /*0f20*/  @!P1 LEA R18, P3, R12, R18, 0x1 ;  /* 0x000000120c129211 */ /* 0x008fc800078608ff */
[----:B------:R-:W-:Y:S02]  /*0f30*/  @!P1 LEA.HI.X R19, R12, R19, R25, 0x1, P3 ;  /* 0x000000130c139211 */ /* 0x000fe400018f0c19 */
[----:B----4-:R-:W-:-:S04]  /*0f40*/  @!P0 LEA R22, P2, R8, R22, 0x1 ;  /* 0x0000001608168211 */ /* 0x010fc800078408ff */
[----:B------:R-:W3:Y:S01]  /*0f50*/  @!P1 LDG.E.U16.CONSTANT R19, desc[UR12][R18.64] ;  /* 0x0000000c12139981 */ /* 0x000ee2000c1e9500 */
[----:B------:R-:W-:-:S05]  /*0f60*/  @!P0 LEA.HI.X R23, R8, R23, R17, 0x1, P2 ;  /* 0x0000001708178211 */ /* 0x000fca00010f0c11 */
[----:B------:R-:W3:Y:S01]  /*0f70*/  @!P0 LDG.E.U16.CONSTANT R4, desc[UR12][R22.64] ;  /* 0x0000000c16048981 */ /* 0x000ee2000c1e9500 */
[----:B------:R-:W-:Y:S01]  /*0f80*/  IMAD.MOV.U32 R13, RZ, RZ, R2 ;  /* 0x000000ffff0d7224 */ /* 0x000fe200078e0002 */
[----:B---3--:R-:W-:-:S05]  /*0f90*/  @!P1 IADD3 R4, PT, PT, R4, R19, RZ ;  /* 0x0000001304049210 */ /* 0x008fca0007ffe0ff */
[----:B--2---:R-:W-:-:S07]  /*0fa0*/  IMAD R21, R14, R4, R21 ;  /* 0x000000040e157224 */ /* 0x004fce00078e0215 */
.L_x_15:
[----:B------:R-:W0:Y:S01]  /*0fb0*/  LDCU UR8, c[0x0][0x3a0] ;  /* 0x00007400ff0877ac */ /* 0x000e220008000800 */
[----:B------:R-:W1:Y:S01]  /*0fc0*/  LDCU.64 UR10, c[0x0][0x390] ;  /* 0x00007200ff0a77ac */ /* 0x000e620008000a00 */
[----:B------:R-:W2:Y:S01]  /*0fd0*/  LDCU.64 UR14, c[0x0][0x3b0] ;  /* 0x00007600ff0e77ac */ /* 0x000ea20008000a00 */
[----:B0-----:R-:W-:-:S04]  /*0fe0*/  ULEA.HI UR5, UR8, UR8, URZ, 0x1 ;  /* 0x0000000808057291 */ /* 0x001fc8000f8f08ff */
[----:B------:R-:W-:-:S06]  /*0ff0*/  USHF.R.S32.HI UR5, URZ, 0x1, UR5 ;  /* 0x00000001ff057899 */ /* 0x000fcc0008011405 */
[----:B------:R-:W-:-:S04]  /*1000*/  IADD3 R2, PT, PT, R13, -UR5, R10 ;  /* 0x800000050d027c10 */ /* 0x000fc8000fffe00a */
[C---:B------:R-:W-:Y:S01]  /*1010*/  ISETP.GE.AND P0, PT, R2.reuse, UR6, PT ;  /* 0x0000000602007c0c */ /* 0x040fe2000bf06270 */
[----:B------:R-:W0:Y:S03]  /*1020*/  LDCU UR5, c[0x0][0x38c] ;  /* 0x00007180ff0577ac */ /* 0x000e260008000800 */
[----:B------:R-:W-:-:S13]  /*1030*/  ISETP.LT.OR P0, PT, R2, RZ, P0 ;  /* 0x000000ff0200720c */ /* 0x000fda0000701670 */
[----:B------:R-:W3:Y:S01]  /*1040*/  @!P0 LDC.64 R16, c[0x0][0x398] ;  /* 0x0000e600ff108b82 */ /* 0x000ee20000000a00 */
[----:B0-----:R-:W-:Y:S02]  /*1050*/  IMAD R15, R3, UR5, R0 ;  /* 0x00000005030f7c24 */ /* 0x001fe4000f8e0200 */
[----:B------:R-:W-:-:S03]  /*1060*/  @!P0 IMAD.MOV.U32 R3, RZ, RZ, RZ ;  /* 0x000000ffff038224 */ /* 0x000fc600078e00ff */
[----:B------:R-:W-:Y:S02]  /*1070*/  SHF.R.S32.HI R9, RZ, 0x1f, R15 ;  /* 0x0000001fff097819 */ /* 0x000fe4000001140f */
[----:B------:R-:W0:Y:S08]  /*1080*/  @!P0 LDC.64 R4, c[0x0][0x380] ;  /* 0x0000e000ff048b82 */ /* 0x000e300000000a00 */
[----:B------:R-:W4:Y:S01]  /*1090*/  @!P0 LDC.64 R6, c[0x0][0x3a8] ;  /* 0x0000ea00ff068b82 */ /* 0x000f220000000a00 */
[----:B---3--:R-:W-:-:S02]  /*10a0*/  @!P0 IMAD R0, R9, R16, RZ ;  /* 0x0000001009008224 */ /* 0x008fc400078e02ff */
[----:B------:R-:W-:-:S04]  /*10b0*/  @!P0 IMAD.WIDE.U32 R2, R15, R16, R2 ;  /* 0x000000100f028225 */ /* 0x000fc800078e0002 */
[----:B------:R-:W-:Y:S01]  /*10c0*/  @!P0 IMAD R11, R15, R17, R0 ;  /* 0x000000110f0b8224 */ /* 0x000fe200078e0200 */
[----:B0-----:R-:W-:-:S03]  /*10d0*/  @!P0 LEA R4, P1, R2, R4, 0x1 ;  /* 0x0000000402048211 */ /* 0x001fc600078208ff */
[----:B------:R-:W-:-:S05]  /*10e0*/  @!P0 IMAD.IADD R0, R3, 0x1, R11 ;  /* 0x0000000103008824 */ /* 0x000fca00078e020b */
[----:B------:R-:W-:Y:S01]  /*10f0*/  @!P0 LEA.HI.X R5, R2, R5, R0, 0x1, P1 ;  /* 0x0000000502058211 */ /* 0x000fe200008f0c00 */
[----:B----4-:R-:W-:-:S04]  /*1100*/  @!P0 IMAD.WIDE.U32 R6, R13, 0x4, R6 ;  /* 0x000000040d068825 */ /* 0x010fc800078e0006 */
[----:B------:R-:W3:Y:S04]  /*1110*/  @!P0 LDG.E.U16.CONSTANT R4, desc[UR12][R4.64] ;  /* 0x0000000c04048981 */ /* 0x000ee8000c1e9500 */
[----:B------:R-:W3:Y:S01]  /*1120*/  @!P0 LDG.E.CONSTANT R6, desc[UR12][R6.64] ;  /* 0x0000000c06068981 */ /* 0x000ee2000c1e9900 */
[----:B------:R-:W-:Y:S01]  /*1130*/  UIADD3 UR9, UPT, UPT, UR8, -0x2, URZ ;  /* 0xfffffffe08097890 */ /* 0x000fe2000fffe0ff */
[--C-:B------:R-:W-:Y:S01]  /*1140*/  SHF.R.S32.HI R11, RZ, 0x1f, R10.reuse ;  /* 0x0000001fff0b7819 */ /* 0x100fe2000001140a */
[----:B-1----:R-:W-:Y:S01]  /*1150*/  IMAD R9, R9, UR10, RZ ;  /* 0x0000000a09097c24 */ /* 0x002fe2000f8e02ff */
[----:B------:R-:W-:Y:S01]  /*1160*/  UIADD3 UR5, UPT, UPT, UR8, -0x1, URZ ;  /* 0xffffffff08057890 */ /* 0x000fe2000fffe0ff */
[----:B------:R-:W-:-:S04]  /*1170*/  IMAD.WIDE.U32 R10, R15, UR10, R10 ;  /* 0x0000000a0f0a7c25 */ /* 0x000fc8000f8e000a */
[----:B------:R-:W-:-:S05]  /*1180*/  IMAD R3, R15, UR11, R9 ;  /* 0x0000000b0f037c24 */ /* 0x000fca000f8e0209 */
[----:B------:R-:W-:Y:S01]  /*1190*/  IADD3 R3, PT, PT, R11, R3, RZ ;  /* 0x000000030b037210 */ /* 0x000fe20007ffe0ff */
        /* <DEDUP_REMOVED lines=9> */
.L_x_19:
        /* <DEDUP_REMOVED lines=13> */
.L_x_23:


//--------------------- .nv.shared.reserved.0     --------------------------
	.section	.nv.shared.reserved.0,"aw",@nobits
	.weak		__nv_reservedSMEM_offset_0_alias
	.size		__nv_reservedSMEM_offset_0_alias, 0, 64
	.other		__nv_reservedSMEM_offset_0_alias,@"STO_CUDA_RESERVED_SHARED STV_DEFAULT"
__nv_reservedSMEM_offset_0_alias:
	.zero		0
	.zero		64


//--------------------- .nv.constant0._Z9kernel2a3PKtiimmiPKiPt --------------------------
	.section	.nv.constant0._Z9kernel2a3PKtiimmiPKiPt,"a",@progbits
	.sectionflags	@""
	.align	4
.nv.constant0._Z9kernel2a3PKtiimmiPKiPt:
	.zero		952


//--------------------- .nv.constant0._Z9kernel1b3PKtiimmiPKiPt --------------------------
	.section	.nv.constant0._Z9kernel1b3PKtiimmiPKiPt,"a",@progbits
	.sectionflags	@""
	.align	4
.nv.constant0._Z9kernel1b3PKtiimmiPKiPt:
	.zero		952


//--------------------- .nv.constant0._Z9kernel2a1PKtiimmiPKiPt --------------------------
	.section	.nv.constant0._Z9kernel2a1PKtiimmiPKiPt,"a",@progbits
	.sectionflags	@""
	.align	4
.nv.constant0._Z9kernel2a1PKtiimmiPKiPt:
	.zero		952


//--------------------- .nv.constant0._Z9kernel1b1PKtiimmiPKiPt --------------------------
	.section	.nv.constant0._Z9kernel1b1PKtiimmiPKiPt,"a",@progbits
	.sectionflags	@""
	.align	4
.nv.constant0._Z9kernel1b1PKtiimmiPKiPt:
	.zero		952


//--------------------- SYMBOLS --------------------------

	.type		.nv.reservedSmem.offset0,@object
	.size		.nv.reservedSmem.offset0,0x4
